# CuTe-DSL kernel — source=cudnn_frontend_dsl family=gemm_swiglu_bs
# config = {"ab_dtype": "Float8E4M3FN", "sf_vec": 16, "vector_f32": false, "mma_mn": [128, 256], "cluster_mn": [1, 1]}


// ===== COMPILED SASS (sm_100a) =====

	.target	sm_100a

	.elftype	@"ET_EXEC"


//--------------------- .note.nv.tkinfo           --------------------------
	.section	.note.nv.tkinfo,"",@"SHT_NOTE"
	.sectionflags	@"SHF_NOTE_NV_TKINFO"
	.tkinfo
        /*0018*/ 	.word	0x00000081
        /*0030*/ 	.string	""
        /*0030*/ 	.string	"ptxas"
        /*0030*/ 	.string	"Cuda compilation tools, release 12.9, V12.9.83"
        /*0030*/ 	.string	"Build system must define TOOLS_VERSION_EXTENDED"
        /*0030*/ 	.string	"-O 3 -arch sm_100a "



//--------------------- .note.nv.cuver            --------------------------
	.section	.note.nv.cuver,"",@"SHT_NOTE"
	.sectionflags	@"SHF_NOTE_NV_CUVER"
        /*0018*/ 	.short	0x0001
        /*001a*/ 	.short	0x0064
        /*001c*/ 	.short	0x0001
        /*001e*/ 	.short	0x0000
        /*0020*/ 	.short	0x0001
        /*0022*/ 	.short	0x0000


//--------------------- .nv.info                  --------------------------
	.section	.nv.info,"",@"SHT_CUDA_INFO"
	.align	4


	//----- nvinfo : EIATTR_REGCOUNT
	.align		4
        /*0000*/ 	.byte	0x04, 0x2f
        /*0002*/ 	.short	(.L_4 - .L_3)
	.align		4
.L_3:
        /*0004*/ 	.word	index@(kernel_cutlass_kernel_cudnngemm_swigludense_blockscaled_gemm_persistent_swiglu_interleaved_quantSm100BlockScaledPersistentDenseGemmKernel_object_at__TiledMMA_ThrLayoutVMNK11110000_Permuta_0)
        /*0008*/ 	.word	0x00000060


	//----- nvinfo : EIATTR_FRAME_SIZE
	.align		4
.L_4:
        /*000c*/ 	.byte	0x04, 0x11
        /*000e*/ 	.short	(.L_6 - .L_5)
	.align		4
.L_5:
        /*0010*/ 	.word	index@($__internal_2_$__cuda_sm10x_tcgen05_guardrail_trap_unallocated_columns_being_dealloced)
        /*0014*/ 	.word	0x00000000


	//----- nvinfo : EIATTR_FRAME_SIZE
	.align		4
.L_6:
        /*0018*/ 	.byte	0x04, 0x11
        /*001a*/ 	.short	(.L_8 - .L_7)
	.align		4
.L_7:
        /*001c*/ 	.word	index@($__internal_1_$__cuda_sm10x_tcgen05_guardrail_trap_phase_invalid_during_alloc)
        /*0020*/ 	.word	0x00000000


	//----- nvinfo : EIATTR_FRAME_SIZE
	.align		4
.L_8:
        /*0024*/ 	.byte	0x04, 0x11
        /*0026*/ 	.short	(.L_10 - .L_9)
	.align		4
.L_9:
        /*0028*/ 	.word	index@($__internal_0_$__cuda_sm10x_tcgen05_guardrail_trap_col_being_dealloced_not_returned_by_alloc)
        /*002c*/ 	.word	0x00000000


	//----- nvinfo : EIATTR_FRAME_SIZE
	.align		4
.L_10:
        /*0030*/ 	.byte	0x04, 0x11
        /*0032*/ 	.short	(.L_12 - .L_11)
	.align		4
.L_11:
        /*0034*/ 	.word	index@(kernel_cutlass_kernel_cudnngemm_swigludense_blockscaled_gemm_persistent_swiglu_interleaved_quantSm100BlockScaledPersistentDenseGemmKernel_object_at__TiledMMA_ThrLayoutVMNK11110000_Permuta_0)
        /*0038*/ 	.word	0x00000000


	//----- nvinfo : EIATTR_MIN_STACK_SIZE
	.align		4
.L_12:
        /*003c*/ 	.byte	0x04, 0x12
        /*003e*/ 	.short	(.L_14 - .L_13)
	.align		4
.L_13:
        /*0040*/ 	.word	index@(kernel_cutlass_kernel_cudnngemm_swigludense_blockscaled_gemm_persistent_swiglu_interleaved_quantSm100BlockScaledPersistentDenseGemmKernel_object_at__TiledMMA_ThrLayoutVMNK11110000_Permuta_0)
        /*0044*/ 	.word	0x00000000
.L_14:


//--------------------- .nv.info.kernel_cutlass_kernel_cudnngemm_swigludense_blockscaled_gemm_persistent_swiglu_interleaved_quantSm100BlockScaledPersistentDenseGemmKernel_object_at__TiledMMA_ThrLayoutVMNK11110000_Permuta_0 --------------------------
	.section	.nv.info.kernel_cutlass_kernel_cudnngemm_swigludense_blockscaled_gemm_persistent_swiglu_interleaved_quantSm100BlockScaledPersistentDenseGemmKernel_object_at__TiledMMA_ThrLayoutVMNK11110000_Permuta_0,"",@"SHT_CUDA_INFO"
	.sectionflags	@""
	.align	4


	//----- nvinfo : EIATTR_CUDA_API_VERSION
	.align		4
        /*0000*/ 	.byte	0x04, 0x37
        /*0002*/ 	.short	(.L_16 - .L_15)
.L_15:
        /*0004*/ 	.word	0x00000081


	//----- nvinfo : EIATTR_KPARAM_INFO
	.align		4
.L_16:
        /*0008*/ 	.byte	0x04, 0x17
        /*000a*/ 	.short	(.L_18 - .L_17)
.L_17:
        /*000c*/ 	.word	0x00000000
        /*0010*/ 	.short	0x000b
        /*0012*/ 	.short	0x0364
        /*0014*/ 	.byte	0x00, 0xf0, 0x11, 0x00


	//----- nvinfo : EIATTR_KPARAM_INFO
	.align		4
.L_18:
        /*0018*/ 	.byte	0x04, 0x17
        /*001a*/ 	.short	(.L_20 - .L_19)
.L_19:
        /*001c*/ 	.word	0x00000000
        /*0020*/ 	.short	0x000a
        /*0022*/ 	.short	0x0358
        /*0024*/ 	.byte	0x00, 0xf0, 0x31, 0x00


	//----- nvinfo : EIATTR_KPARAM_INFO
	.align		4
.L_20:
        /*0028*/ 	.byte	0x04, 0x17
        /*002a*/ 	.short	(.L_22 - .L_21)
.L_21:
        /*002c*/ 	.word	0x00000000
        /*0030*/ 	.short	0x0009
        /*0032*/ 	.short	0x034c
        /*0034*/ 	.byte	0x00, 0xf0, 0x31, 0x00


	//----- nvinfo : EIATTR_KPARAM_INFO
	.align		4
.L_22:
        /*0038*/ 	.byte	0x04, 0x17
        /*003a*/ 	.short	(.L_24 - .L_23)
.L_23:
        /*003c*/ 	.word	0x00000000
        /*0040*/ 	.short	0x0008
        /*0042*/ 	.short	0x0340
        /*0044*/ 	.byte	0x00, 0xf0, 0x31, 0x00


	//----- nvinfo : EIATTR_KPARAM_INFO
	.align		4
.L_24:
        /*0048*/ 	.byte	0x04, 0x17
        /*004a*/ 	.short	(.L_26 - .L_25)
.L_25:
        /*004c*/ 	.word	0x00000000
        /*0050*/ 	.short	0x0007
        /*0052*/ 	.short	0x02c0
        /*0054*/ 	.byte	0x00, 0xf0, 0x01, 0x02


	//----- nvinfo : EIATTR_KPARAM_INFO
	.align		4
.L_26:
        /*0058*/ 	.byte	0x04, 0x17
        /*005a*/ 	.short	(.L_28 - .L_27)
.L_27:
        /*005c*/ 	.word	0x00000000
        /*0060*/ 	.short	0x0006
        /*0062*/ 	.short	0x0240
        /*0064*/ 	.byte	0x00, 0xf0, 0x01, 0x02


	//----- nvinfo : EIATTR_KPARAM_INFO
	.align		4
.L_28:
        /*0068*/ 	.byte	0x04, 0x17
        /*006a*/ 	.short	(.L_30 - .L_29)
.L_29:
        /*006c*/ 	.word	0x00000000
        /*0070*/ 	.short	0x0005
        /*0072*/ 	.short	0x01c0
        /*0074*/ 	.byte	0x00, 0xf0, 0x01, 0x02


	//----- nvinfo : EIATTR_KPARAM_INFO
	.align		4
.L_30:
        /*0078*/ 	.byte	0x04, 0x17
        /*007a*/ 	.short	(.L_32 - .L_31)
.L_31:
        /*007c*/ 	.word	0x00000000
        /*0080*/ 	.short	0x0004
        /*0082*/ 	.short	0x0140
        /*0084*/ 	.byte	0x00, 0xf0, 0x01, 0x02


	//----- nvinfo : EIATTR_KPARAM_INFO
	.align		4
.L_32:
        /*0088*/ 	.byte	0x04, 0x17
        /*008a*/ 	.short	(.L_34 - .L_33)
.L_33:
        /*008c*/ 	.word	0x00000000
        /*0090*/ 	.short	0x0003
        /*0092*/ 	.short	0x00c0
        /*0094*/ 	.byte	0x00, 0xf0, 0x01, 0x02


	//----- nvinfo : EIATTR_KPARAM_INFO
	.align		4
.L_34:
        /*0098*/ 	.byte	0x04, 0x17
        /*009a*/ 	.short	(.L_36 - .L_35)
.L_35:
        /*009c*/ 	.word	0x00000000
        /*00a0*/ 	.short	0x0002
        /*00a2*/ 	.short	0x0040
        /*00a4*/ 	.byte	0x00, 0xf0, 0x01, 0x02


	//----- nvinfo : EIATTR_KPARAM_INFO
	.align		4
.L_36:
        /*00a8*/ 	.byte	0x04, 0x17
        /*00aa*/ 	.short	(.L_38 - .L_37)
.L_37:
        /*00ac*/ 	.word	0x00000000
        /*00b0*/ 	.short	0x0001
        /*00b2*/ 	.short	0x000c
        /*00b4*/ 	.byte	0x00, 0xf0, 0x31, 0x00


	//----- nvinfo : EIATTR_KPARAM_INFO
	.align		4
.L_38:
        /*00b8*/ 	.byte	0x04, 0x17
        /*00ba*/ 	.short	(.L_40 - .L_39)
.L_39:
        /*00bc*/ 	.word	0x00000000
        /*00c0*/ 	.short	0x0000
        /*00c2*/ 	.short	0x0000
        /*00c4*/ 	.byte	0x00, 0xf0, 0x31, 0x00


	//----- nvinfo : EIATTR_AT_ENTRY_FRAGMENTS
	.align		4
.L_40:
        /*00c8*/ 	.byte	0x04, 0x4f
        /*00ca*/ 	.short	(.L_42 - .L_41)


	//   ....[0]....
.L_41:
        /*00cc*/ 	.word	0x00000004


	//----- nvinfo : EIATTR_RESERVED_SMEM_USED
	.align		4
.L_42:
        /*00d0*/ 	.byte	0x01, 0x41
	.zero		2


	//----- nvinfo : EIATTR_SPARSE_MMA_MASK
	.align		4
        /*00d4*/ 	.byte	0x03, 0x50
        /*00d6*/ 	.short	0x0000


	//----- nvinfo : EIATTR_TCGEN05_1CTA_USED
	.align		4
        /*00d8*/ 	.byte	0x01, 0x51
	.zero		2


	//----- nvinfo : EIATTR_MAXREG_COUNT
	.align		4
        /*00dc*/ 	.byte	0x03, 0x1b
        /*00de*/ 	.short	0x00ff


	//----- nvinfo : EIATTR_NUM_BARRIERS
	.align		4
        /*00e0*/ 	.byte	0x02, 0x4c
        /*00e2*/ 	.byte	0x03
	.zero		1


	//----- nvinfo : EIATTR_INT_WARP_WIDE_INSTR_OFFSETS
	.align		4
        /*00e4*/ 	.byte	0x04, 0x31
        /*00e6*/ 	.short	(.L_44 - .L_43)


	//   ....[0]....
.L_43:
        /*00e8*/ 	.word	0x00003b90


	//   ....[1]....
        /*00ec*/ 	.word	0x00003bd0


	//----- nvinfo : EIATTR_COOP_GROUP_MASK_REGIDS
	.align		4
.L_44:
        /*00f0*/ 	.byte	0x04, 0x29
        /*00f2*/ 	.short	(.L_46 - .L_45)


	//   ....[0]....
.L_45:
        /*00f4*/ 	.word	0xffffffff


	//   ....[1]....
        /*00f8*/ 	.word	0xffffffff


	//   ....[2]....
        /*00fc*/ 	.word	0xffffffff


	//   ....[3]....
        /*0100*/ 	.word	0xffffffff


	//----- nvinfo : EIATTR_COOP_GROUP_INSTR_OFFSETS
	.align		4
.L_46:
        /*0104*/ 	.byte	0x04, 0x28
        /*0106*/ 	.short	(.L_48 - .L_47)


	//   ....[0]....
.L_47:
        /*0108*/ 	.word	0x00001780


	//   ....[1]....
        /*010c*/ 	.word	0x00001a40


	//   ....[2]....
        /*0110*/ 	.word	0x00003a20


	//   ....[3]....
        /*0114*/ 	.word	0x00003c80


	//----- nvinfo : EIATTR_VRC_CTA_INIT_COUNT
	.align		4
.L_48:
        /*0118*/ 	.byte	0x02, 0x4a
        /*011a*/ 	.byte	0x80
	.zero		1


	//----- nvinfo : EIATTR_MBARRIER_INSTR_OFFSETS
	.align		4
        /*011c*/ 	.byte	0x04, 0x39
        /*011e*/ 	.short	(.L_50 - .L_49)


	//   ....[0]....
.L_49:
        /*0120*/ 	.word	0x00000300
        /*0124*/ 	.word	0x000000ff
        /*0128*/ 	.word	0x00000000
        /*012c*/ 	.short	0x0100
        /*012e*/ 	.byte	0x05
	.zero		1


	//   ....[1]....
        /*0130*/ 	.word	0x00000310
        /*0134*/ 	.word	0x000000ff
        /*0138*/ 	.word	0x00000008
        /*013c*/ 	.short	0x0100
        /*013e*/ 	.byte	0x05
	.zero		1


	//   ....[2]....
        /*0140*/ 	.word	0x00000320
        /*0144*/ 	.word	0x000000ff
        /*0148*/ 	.word	0x00000010
        /*014c*/ 	.short	0x0100
        /*014e*/ 	.byte	0x05
	.zero		1


	//   ....[3]....
        /*0150*/ 	.word	0x00000330
        /*0154*/ 	.word	0x000000ff
        /*0158*/ 	.word	0x00000018
        /*015c*/ 	.short	0x0100
        /*015e*/ 	.byte	0x05
	.zero		1


	//   ....[4]....
        /*0160*/ 	.word	0x00000340
        /*0164*/ 	.word	0x000000ff
        /*0168*/ 	.word	0x00000020
        /*016c*/ 	.short	0x0100
        /*016e*/ 	.byte	0x05
	.zero		1


	//   ....[5]....
        /*0170*/ 	.word	0x00000350
        /*0174*/ 	.word	0x000000ff
        /*0178*/ 	.word	0x00000028
        /*017c*/ 	.short	0x0100
        /*017e*/ 	.byte	0x05
	.zero		1


	//   ....[6]....
        /*0180*/ 	.word	0x00000710
        /*0184*/ 	.word	0x000000ff
        /*0188*/ 	.word	0x00000010
        /*018c*/ 	.short	0x010a
        /*018e*/ 	.byte	0x06
	.zero		1


	//   ....[7]....
        /*0190*/ 	.word	0x000008f0
        /*0194*/ 	.word	0x000000ff
        /*0198*/ 	.word	0x00000010
        /*019c*/ 	.short	0x010a
        /*019e*/ 	.byte	0x19
	.zero		1


	//   ....[8]....
        /*01a0*/ 	.word	0x00000a50
        /*01a4*/ 	.word	0x000000ff
        /*01a8*/ 	.word	0x00000010
        /*01ac*/ 	.short	0x010a
        /*01ae*/ 	.byte	0x1d
	.zero		1


	//   ....[9]....
        /*01b0*/ 	.word	0x00000ce0
        /*01b4*/ 	.word	0x000000ff
        /*01b8*/ 	.word	0x00000010
        /*01bc*/ 	.short	0x010a
        /*01be*/ 	.byte	0x04
	.zero		1


	//   ....[10]....
        /*01c0*/ 	.word	0x00001220
        /*01c4*/ 	.word	0x000000ff
        /*01c8*/ 	.word	0x00000000
        /*01cc*/ 	.short	0x010a
        /*01ce*/ 	.byte	0x11
	.zero		1


	//   ....[11]....
        /*01d0*/ 	.word	0x00001230
        /*01d4*/ 	.word	0x000000ff
        /*01d8*/ 	.word	0x00000028
        /*01dc*/ 	.short	0x010a
        /*01de*/ 	.byte	0x0c
	.zero		1


	//   ....[12]....
        /*01e0*/ 	.word	0x000014a0
        /*01e4*/ 	.word	0x000000ff
        /*01e8*/ 	.word	0x00000000
        /*01ec*/ 	.short	0x010a
        /*01ee*/ 	.byte	0x11
	.zero		1


	//   ....[13]....
        /*01f0*/ 	.word	0x00001620
        /*01f4*/ 	.word	0x000000ff
        /*01f8*/ 	.word	0x00000000
        /*01fc*/ 	.short	0x010a
        /*01fe*/ 	.byte	0x11
	.zero		1


	//   ....[14]....
        /*0200*/ 	.word	0x00001720
        /*0204*/ 	.word	0x00000005
        /*0208*/ 	.word	0x00000028
        /*020c*/ 	.short	0x010a
        /*020e*/ 	.byte	0xff
	.zero		1


	//   ....[15]....
        /*0210*/ 	.word	0x00001d00
        /*0214*/ 	.word	0x000000ff
        /*0218*/ 	.word	0x00000020
        /*021c*/ 	.short	0x010a
        /*021e*/ 	.byte	0x0b
	.zero		1


	//   ....[16]....
        /*0220*/ 	.word	0x00003800
        /*0224*/ 	.word	0x000000ff
        /*0228*/ 	.word	0x00000028
        /*022c*/ 	.short	0x0101
        /*022e*/ 	.byte	0x07
	.zero		1


	//   ....[17]....
        /*0230*/ 	.word	0x00003cf0
        /*0234*/ 	.word	0x00000000
        /*0238*/ 	.word	0x00000010
        /*023c*/ 	.short	0x010a
        /*023e*/ 	.byte	0xff
	.zero		1


	//   ....[18]....
        /*0240*/ 	.word	0x00003d70
        /*0244*/ 	.word	0x00000000
        /*0248*/ 	.word	0x00000010
        /*024c*/ 	.short	0x010a
        /*024e*/ 	.byte	0xff
	.zero		1


	//   ....[19]....
        /*0250*/ 	.word	0x00003df0
        /*0254*/ 	.word	0x00000000
        /*0258*/ 	.word	0x00000028
        /*025c*/ 	.short	0x010a
        /*025e*/ 	.byte	0xff
	.zero		1


	//   ....[20]....
        /*0260*/ 	.word	0x00003e70
        /*0264*/ 	.word	0x00000000
        /*0268*/ 	.word	0x00000000
        /*026c*/ 	.short	0x010a
        /*026e*/ 	.byte	0xff
	.zero		1


	//   ....[21]....
        /*0270*/ 	.word	0x00003ed0
        /*0274*/ 	.word	0x00000005
        /*0278*/ 	.word	0x00000028
        /*027c*/ 	.short	0x010a
        /*027e*/ 	.byte	0xff
	.zero		1


	//   ....[22]....
        /*0280*/ 	.word	0x00003f40
        /*0284*/ 	.word	0x00000000
        /*0288*/ 	.word	0x00000020
        /*028c*/ 	.short	0x010a
        /*028e*/ 	.byte	0xff
	.zero		1


	//----- nvinfo : EIATTR_NUM_MBARRIERS
	.align		4
.L_50:
        /*0290*/ 	.byte	0x03, 0x38
        /*0292*/ 	.short	0x0006


	//----- nvinfo : EIATTR_EXIT_INSTR_OFFSETS
	.align		4
        /*0294*/ 	.byte	0x04, 0x1c
        /*0296*/ 	.short	(.L_52 - .L_51)


	//   ....[0]....
.L_51:
        /*0298*/ 	.word	0x00001750


	//   ....[1]....
        /*029c*/ 	.word	0x00003cb0


	//----- nvinfo : EIATTR_REQNTID
	.align		4
.L_52:
        /*02a0*/ 	.byte	0x04, 0x10
        /*02a2*/ 	.short	(.L_54 - .L_53)
.L_53:
        /*02a4*/ 	.word	0x000000c0
        /*02a8*/ 	.word	0x00000001
        /*02ac*/ 	.word	0x00000001


	//----- nvinfo : EIATTR_CRS_STACK_SIZE
	.align		4
.L_54:
        /*02b0*/ 	.byte	0x04, 0x1e
        /*02b2*/ 	.short	(.L_56 - .L_55)
.L_55:
        /*02b4*/ 	.word	0x00000000


	//----- nvinfo : EIATTR_CBANK_PARAM_SIZE
	.align		4
.L_56:
        /*02b8*/ 	.byte	0x03, 0x19
        /*02ba*/ 	.short	0x0368


	//----- nvinfo : EIATTR_PARAM_CBANK
	.align		4
        /*02bc*/ 	.byte	0x04, 0x0a
        /*02be*/ 	.short	(.L_58 - .L_57)
	.align		4
.L_57:
        /*02c0*/ 	.word	index@(.nv.constant0.kernel_cutlass_kernel_cudnngemm_swigludense_blockscaled_gemm_persistent_swiglu_interleaved_quantSm100BlockScaledPersistentDenseGemmKernel_object_at__TiledMMA_ThrLayoutVMNK11110000_Permuta_0)
        /*02c4*/ 	.short	0x0380
        /*02c6*/ 	.short	0x0368


	//----- nvinfo : EIATTR_SW_WAR
	.align		4
.L_58:
        /*02c8*/ 	.byte	0x04, 0x36
        /*02ca*/ 	.short	(.L_60 - .L_59)
.L_59:
        /*02cc*/ 	.word	0x00000008
.L_60:


//--------------------- .nv.compat                --------------------------
	.section	.nv.compat,"",@"SHT_CUDA_COMPAT_INFO"
	.align	4
        /*0000*/ 	.byte	0x02, 0x02, 0x02, 0x00, 0x02, 0x05, 0x05, 0x00, 0x02, 0x03, 0x01, 0x00, 0x02, 0x06, 0x01, 0x00


//--------------------- .nv.callgraph             --------------------------
	.section	.nv.callgraph,"",@"SHT_CUDA_CALLGRAPH"
	.align	4
	.sectionentsize	8
	.align		4
        /*0000*/ 	.word	0x00000000
	.align		4
        /*0004*/ 	.word	0xffffffff
	.align		4
        /*0008*/ 	.word	0x00000000
	.align		4
        /*000c*/ 	.word	0xfffffffe
	.align		4
        /*0010*/ 	.word	0x00000000
	.align		4
        /*0014*/ 	.word	0xfffffffd
	.align		4
        /*0018*/ 	.word	0x00000000
	.align		4
        /*001c*/ 	.word	0xfffffffc


//--------------------- .text.kernel_cutlass_kernel_cudnngemm_swigludense_blockscaled_gemm_persistent_swiglu_interleaved_quantSm100BlockScaledPersistentDenseGemmKernel_object_at__TiledMMA_ThrLayoutVMNK11110000_Permuta_0 --------------------------
	.section	.text.kernel_cutlass_kernel_cudnngemm_swigludense_blockscaled_gemm_persistent_swiglu_interleaved_quantSm100BlockScaledPersistentDenseGemmKernel_object_at__TiledMMA_ThrLayoutVMNK11110000_Permuta_0,"ax",@progbits
	.align	128
        .global         kernel_cutlass_kernel_cudnngemm_swigludense_blockscaled_gemm_persistent_swiglu_interleaved_quantSm100BlockScaledPersistentDenseGemmKernel_object_at__TiledMMA_ThrLayoutVMNK11110000_Permuta_0
        .type           kernel_cutlass_kernel_cudnngemm_swigludense_blockscaled_gemm_persistent_swiglu_interleaved_quantSm100BlockScaledPersistentDenseGemmKernel_object_at__TiledMMA_ThrLayoutVMNK11110000_Permuta_0,@function
        .size           kernel_cutlass_kernel_cudnngemm_swigludense_blockscaled_gemm_persistent_swiglu_interleaved_quantSm100BlockScaledPersistentDenseGemmKernel_object_at__TiledMMA_ThrLayoutVMNK11110000_Permuta_0,(.L_x_45 - kernel_cutlass_kernel_cudnngemm_swigludense_blockscaled_gemm_persistent_swiglu_interleaved_quantSm100BlockScaledPersistentDenseGemmKernel_object_at__TiledMMA_ThrLayoutVMNK11110000_Permuta_0)
        .other          kernel_cutlass_kernel_cudnngemm_swigludense_blockscaled_gemm_persistent_swiglu_interleaved_quantSm100BlockScaledPersistentDenseGemmKernel_object_at__TiledMMA_ThrLayoutVMNK11110000_Permuta_0,@"STO_CUDA_ENTRY STV_DEFAULT"
kernel_cutlass_kernel_cudnngemm_swigludense_blockscaled_gemm_persistent_swiglu_interleaved_quantSm100BlockScaledPersistentDenseGemmKernel_object_at__TiledMMA_ThrLayoutVMNK11110000_Permuta_0:
.text.kernel_cutlass_kernel_cudnngemm_swigludense_blockscaled_gemm_persistent_swiglu_interleaved_quantSm100BlockScaledPersistentDenseGemmKernel_object_at__TiledMMA_ThrLayoutVMNK11110000_Permuta_0:
[----:B------:R-:W1:Y:S01]  /*0000*/  LDC R1, c[0x0][0x37c] ;  /* 0x0000df00ff017b82 */ /* 0x000e620000000800 */
[----:B------:R-:W2:Y:S01]  /*0010*/  S2R R4, SR_TID.X ;  /* 0x0000000000047919 */ /* 0x000ea20000002100 */
[----:B------:R-:W3:Y:S01]  /*0020*/  LDCU.U8 UR5, c[0x0][0x382] ;  /* 0x00007040ff0577ac */ /* 0x000ee20008000000 */
[----:B------:R-:W4:Y:S01]  /*0030*/  LDCU.U8 UR4, c[0x0][0x381] ;  /* 0x00007020ff0477ac */ /* 0x000f220008000000 */
[----:B---3--:R-:W-:Y:S02]  /*0040*/  ULOP3.LUT UR5, UR5, 0x1, URZ, 0xc0, !UPT ;  /* 0x0000000105057892 */ /* 0x008fe4000f8ec0ff */
[----:B----4-:R-:W-:Y:S02]  /*0050*/  ULOP3.LUT UR4, UR4, 0x1, URZ, 0xc0, !UPT ;  /* 0x0000000104047892 */ /* 0x010fe4000f8ec0ff */
[----:B------:R-:W-:Y:S02]  /*0060*/  UISETP.NE.U32.AND UP6, UPT, UR5, 0x1, UPT ;  /* 0x000000010500788c */ /* 0x000fe4000bfc5070 */
[----:B------:R-:W-:Y:S01]  /*0070*/  UISETP.NE.U32.AND UP5, UPT, UR4, 0x1, UPT ;  /* 0x000000010400788c */ /* 0x000fe2000bfa5070 */
[----:B--2---:R-:W-:-:S04]  /*0080*/  SHF.R.U32.HI R4, RZ, 0x5, R4 ;  /* 0x00000005ff047819 */ /* 0x004fc80000011604 */
[----:B------:R-:W-:-:S13]  /*0090*/  ISETP.NE.AND P1, PT, R4, 0x5, PT ;  /* 0x000000050400780c */ /* 0x000fda0003f25270 */
[----:B-1----:R-:W-:Y:S05]  /*00a0*/  @P1 BRA `(.L_x_0) ;  /* 0x0000000000541947 */ /* 0x002fea0003800000 */
[----:B------:R-:W1:Y:S02]  /*00b0*/  LDCU.64 UR4, c[0x0][0x348] ;  /* 0x00006900ff0477ac */ /* 0x000e640008000a00 */
[----:B-1----:R-:W-:Y:S02]  /*00c0*/  UIADD3 UR14, UP0, UPT, UR4, 0x40, URZ ;  /* 0x00000040040e7890 */ /* 0x002fe4000ff1e0ff */
[----:B------:R-:W-:Y:S02]  /*00d0*/  UIADD3 UR12, UP4, UPT, UR4, 0xc0, URZ ;  /* 0x000000c0040c7890 */ /* 0x000fe4000ff9e0ff */
[----:B------:R-:W-:Y:S02]  /*00e0*/  UIADD3 UR10, UP3, UPT, UR4, 0x140, URZ ;  /* 0x00000140040a7890 */ /* 0x000fe4000ff7e0ff */
[----:B------:R-:W-:Y:S02]  /*00f0*/  UIADD3 UR8, UP2, UPT, UR4, 0x1c0, URZ ;  /* 0x000001c004087890 */ /* 0x000fe4000ff5e0ff */
[----:B------:R-:W-:-:S02]  /*0100*/  UIADD3 UR6, UP1, UPT, UR4, 0x240, URZ ;  /* 0x0000024004067890 */ /* 0x000fc4000ff3e0ff */
[----:B------:R-:W-:Y:S02]  /*0110*/  UIADD3.X UR15, UPT, UPT, URZ, UR5, URZ, UP0, !UPT ;  /* 0x00000005ff0f7290 */ /* 0x000fe400087fe4ff */
[----:B------:R-:W-:Y:S02]  /*0120*/  UIADD3 UR4, UP0, UPT, UR4, 0x2c0, URZ ;  /* 0x000002c004047890 */ /* 0x000fe4000ff1e0ff */
[----:B------:R-:W-:Y:S02]  /*0130*/  UIADD3.X UR13, UPT, UPT, URZ, UR5, URZ, UP4, !UPT ;  /* 0x00000005ff0d7290 */ /* 0x000fe4000a7fe4ff */
[----:B------:R-:W-:Y:S02]  /*0140*/  UIADD3.X UR11, UPT, UPT, URZ, UR5, URZ, UP3, !UPT ;  /* 0x00000005ff0b7290 */ /* 0x000fe40009ffe4ff */
[----:B------:R-:W-:Y:S01]  /*0150*/  UIADD3.X UR9, UPT, UPT, URZ, UR5, URZ, UP2, !UPT ;  /* 0x00000005ff097290 */ /* 0x000fe200097fe4ff */
[----:B------:R1:W-:Y:S01]  /*0160*/  UTMACCTL.PF [UR14] ;  /* 0x000000000e0079b9 */ /* 0x0003e20008040000 */
[----:B------:R-:W-:-:S03]  /*0170*/  UIADD3.X UR7, UPT, UPT, URZ, UR5, URZ, UP1, !UPT ;  /* 0x00000005ff077290 */ /* 0x000fc60008ffe4ff */
[----:B------:R1:W-:Y:S01]  /*0180*/  UTMACCTL.PF [UR12] ;  /* 0x000000000c0079b9 */ /* 0x0003e20008040000 */
[----:B------:R-:W-:Y:S01]  /*0190*/  UIADD3.X UR5, UPT, UPT, URZ, UR5, URZ, UP0, !UPT ;  /* 0x00000005ff057290 */ /* 0x000fe200087fe4ff */
[----:B------:R1:W-:Y:S02]  /*01a0*/  UTMACCTL.PF [UR10] ;  /* 0x000000000a0079b9 */ /* 0x0003e40008040000 */
[----:B------:R1:W-:Y:S02]  /*01b0*/  UTMACCTL.PF [UR8] ;  /* 0x00000000080079b9 */ /* 0x0003e40008040000 */
[----:B------:R1:W-:Y:S04]  /*01c0*/  UTMACCTL.PF [UR6] ;  /* 0x00000000060079b9 */ /* 0x0003e80008040000 */
[----:B------:R1:W-:Y:S01]  /*01d0*/  UTMACCTL.PF [UR4] ;  /* 0x00000000040079b9 */ /* 0x0003e20008040000 */
[----:B------:R-:W-:Y:S01]  /*01e0*/  UPLOP3.LUT UP4, UPT, UPT, UPT, UPT, 0x40, 0x4 ;  /* 0x000000000004789c */ /* 0x000fe20003f8e870 */
[----:B-1----:R-:W-:Y:S10]  /*01f0*/  BRA `(.L_x_1) ;  /* 0x00000000005c7947 */ /* 0x002ff40003800000 */
.L_x_0:
[----:B------:R-:W-:Y:S01]  /*0200*/  ISETP.NE.AND P0, PT, R4, RZ, PT ;  /* 0x000000ff0400720c */ /* 0x000fe20003f05270 */
[----:B------:R-:W-:-:S12]  /*0210*/  UPLOP3.LUT UP4, UPT, UPT, UPT, UPT, 0x40, 0x4 ;  /* 0x000000000004789c */ /* 0x000fd80003f8e870 */
[----:B------:R-:W-:Y:S05]  /*0220*/  @P0 BRA `(.L_x_1) ;  /* 0x0000000000500947 */ /* 0x000fea0003800000 */
[----:B------:R-:W1:Y:S01]  /*0230*/  S2UR UR5, SR_CgaCtaId ;  /* 0x00000000000579c3 */ /* 0x000e620000008800 */
[----:B------:R-:W-:Y:S01]  /*0240*/  UMOV UR4, 0x400 ;  /* 0x0000040000047882 */ /* 0x000fe20000000000 */
[----:B------:R-:W-:Y:S01]  /*0250*/  UMOV UR6, 0x1 ;  /* 0x0000000100067882 */ /* 0x000fe20000000000 */
[----:B------:R-:W-:Y:S02]  /*0260*/  UPLOP3.LUT UP4, UPT, UPT, UPT, UPT, 0x80, 0x8 ;  /* 0x000000000008789c */ /* 0x000fe40003f8f070 */
[----:B------:R-:W-:-:S04]  /*0270*/  UIADD3 UR6, UPT, UPT, -UR6, 0x100000, URZ ;  /* 0x0010000006067890 */ /* 0x000fc8000fffe1ff */
[----:B------:R-:W-:Y:S02]  /*0280*/  USHF.L.U32 UR7, UR6, 0xb, URZ ;  /* 0x0000000b06077899 */ /* 0x000fe400080006ff */
[----:B------:R-:W-:Y:S02]  /*0290*/  USHF.L.U32 UR6, UR6, 0x1, URZ ;  /* 0x0000000106067899 */ /* 0x000fe400080006ff */
[----:B-1----:R-:W-:-:S03]  /*02a0*/  ULEA UR5, UR5, UR4, 0x18 ;  /* 0x0000000405057291 */ /* 0x002fc6000f8ec0ff */
[----:B------:R-:W-:Y:S02]  /*02b0*/  UMOV UR4, 0x4 ;  /* 0x0000000400047882 */ /* 0x000fe40000000000 */
[----:B------:R-:W-:-:S04]  /*02c0*/  UIADD3 UR8, UPT, UPT, -UR4, 0x100000, URZ ;  /* 0x0010000004087890 */ /* 0x000fc8000fffe1ff */
[----:B------:R-:W-:Y:S02]  /*02d0*/  USHF.L.U32 UR9, UR8, 0xb, URZ ;  /* 0x0000000b08097899 */ /* 0x000fe400080006ff */
[----:B------:R-:W-:Y:S01]  /*02e0*/  USHF.L.U32 UR8, UR8, 0x1, URZ ;  /* 0x0000000108087899 */ /* 0x000fe200080006ff */
[----:B------:R-:W1:Y:S02]  /*02f0*/  FENCE.VIEW.ASYNC.S ;  /* 0x00000000000073c6 */ /* 0x000e640000000000 */
[----:B-1----:R1:W2:Y:S01]  /*0300*/  SYNCS.EXCH.64 URZ, [UR5], UR6 ;  /* 0x0000000605ff75b2 */ /* 0x0022a20008000100 */
[----:B------:R1:W3:Y:S01]  /*0310*/  SYNCS.EXCH.64 URZ, [UR5+0x8], UR6 ;  /* 0x0000080605ff75b2 */ /* 0x0002e20008000100 */
[----:B------:R1:W4:Y:S01]  /*0320*/  SYNCS.EXCH.64 URZ, [UR5+0x10], UR6 ;  /* 0x0000100605ff75b2 */ /* 0x0003220008000100 */
[----:B------:R1:W5:Y:S01]  /*0330*/  SYNCS.EXCH.64 URZ, [UR5+0x18], UR6 ;  /* 0x0000180605ff75b2 */ /* 0x0003620008000100 */
[----:B------:R1:W1:Y:S05]  /*0340*/  SYNCS.EXCH.64 URZ, [UR5+0x20], UR6 ;  /* 0x0000200605ff75b2 */ /* 0x00026a0008000100 */
[----:B------:R1:W1:Y:S01]  /*0350*/  SYNCS.EXCH.64 URZ, [UR5+0x28], UR8 ;  /* 0x0000280805ff75b2 */ /* 0x0002620008000100 */
[----:B------:R-:W-:Y:S01]  /*0360*/  NOP ;  /* 0x0000000000007918 */ /* 0x000fe20000000000 */
.L_x_1:
[----:B------:R-:W-:Y:S01]  /*0370*/  NOP ;  /* 0x0000000000007918 */ /* 0x000fe20000000000 */
[----:B------:R-:W5:Y:S01]  /*0380*/  LDCU.U8 UR23, c[0x0][0x6c8] ;  /* 0x0000d900ff1777ac */ /* 0x000f620008000000 */
[----:B------:R-:W4:Y:S01]  /*0390*/  LDCU.U8 UR22, c[0x0][0x6c9] ;  /* 0x0000d920ff1677ac */ /* 0x000f220008000000 */
[----:B------:R-:W3:Y:S01]  /*03a0*/  LDCU.U8 UR21, c[0x0][0x6d4] ;  /* 0x0000da80ff1577ac */ /* 0x000ee20008000000 */
[----:B------:R-:W2:Y:S01]  /*03b0*/  LDCU.U8 UR15, c[0x0][0x6d5] ;  /* 0x0000daa0ff0f77ac */ /* 0x000ea20008000000 */
[----:B------:R-:W1:Y:S01]  /*03c0*/  LDCU.U8 UR14, c[0x0][0x6e0] ;  /* 0x0000dc00ff0e77ac */ /* 0x000e620008000000 */
[----:B------:R-:W1:Y:S02]  /*03d0*/  LDCU.U8 UR13, c[0x0][0x6e1] ;  /* 0x0000dc20ff0d77ac */ /* 0x000e640008000000 */
[----:B-12345:R-:W-:Y:S06]  /*03e0*/  BAR.SYNC.DEFER_BLOCKING 0x0 ;  /* 0x0000000000007b1d */ /* 0x03efec0000010000 */
[----:B------:R-:W-:Y:S05]  /*03f0*/  @P1 BRA `(.L_x_2) ;  /* 0x00000008004c1947 */ /* 0x000fea0003800000 */
[----:B------:R-:W1:Y:S01]  /*0400*/  S2UR UR35, SR_CTAID.Z ;  /* 0x00000000002379c3 */ /* 0x000e620000002700 */
[----:B------:R-:W-:Y:S01]  /*0410*/  UMOV UR32, 0x1 ;  /* 0x0000000100207882 */ /* 0x000fe20000000000 */
[----:B------:R-:W-:Y:S01]  /*0420*/  UMOV UR34, 0x1 ;  /* 0x0000000100227882 */ /* 0x000fe20000000000 */
[----:B-1----:R-:W-:-:S09]  /*0430*/  UISETP.GT.U32.AND UP0, UPT, UR35, 0x1ff, UPT ;  /* 0x000001ff2300788c */ /* 0x002fd2000bf04070 */
[----:B------:R-:W-:Y:S05]  /*0440*/  BRA.U UP0, `(.L_x_3) ;  /* 0x0000000500fc7547 */ /* 0x000fea000b800000 */
[----:B------:R-:W1:Y:S01]  /*0450*/  LDCU.64 UR4, c[0x0][0x6c0] ;  /* 0x0000d800ff0477ac */ /* 0x000e620008000a00 */
[----:B------:R-:W2:Y:S01]  /*0460*/  S2UR UR30, SR_CgaCtaId ;  /* 0x00000000001e79c3 */ /* 0x000ea20000008800 */
[----:B------:R-:W3:Y:S01]  /*0470*/  LDCU UR8, c[0x0][0x374] ;  /* 0x00006e80ff0877ac */ /* 0x000ee20008000800 */
[----:B------:R-:W4:Y:S01]  /*0480*/  LDCU.64 UR44, c[0x0][0x348] ;  /* 0x00006900ff2c77ac */ /* 0x000f220008000a00 */
[----:B------:R-:W-:Y:S01]  /*0490*/  UMOV UR32, URZ ;  /* 0x000000ff00207c82 */ /* 0x000fe20008000000 */
[----:B------:R-:W-:Y:S01]  /*04a0*/  UMOV UR34, 0x1 ;  /* 0x0000000100227882 */ /* 0x000fe20000000000 */
[----:B-1----:R-:W-:-:S04]  /*04b0*/  UIMAD.WIDE.U32 UR6, UR35, UR5, URZ ;  /* 0x00000005230672a5 */ /* 0x002fc8000f8e00ff */
[----:B------:R-:W-:-:S04]  /*04c0*/  UIADD3 UR5, UPT, UPT, UR35, -UR7, URZ ;  /* 0x8000000723057290 */ /* 0x000fc8000fffe0ff */
[----:B------:R-:W-:-:S03]  /*04d0*/  USHF.R.U32.HI UR5, URZ, UR23, UR5 ;  /* 0x00000017ff057299 */ /* 0x000fc60008011605 */
[----:B------:R-:W1:Y:S01]  /*04e0*/  LDCU UR6, c[0x0][0x6d0] ;  /* 0x0000da00ff0677ac */ /* 0x000e620008000800 */
[----:B------:R-:W-:-:S04]  /*04f0*/  UIADD3 UR5, UPT, UPT, UR7, UR5, URZ ;  /* 0x0000000507057290 */ /* 0x000fc8000fffe0ff */
[----:B------:R-:W-:-:S04]  /*0500*/  USHF.R.U32.HI UR20, URZ, UR22, UR5 ;  /* 0x00000016ff147299 */ /* 0x000fc80008011605 */
[----:B------:R-:W-:-:S04]  /*0510*/  UIADD3 UR20, UPT, UPT, -UR20, URZ, URZ ;  /* 0x000000ff14147290 */ /* 0x000fc8000fffe1ff */
[----:B------:R-:W-:Y:S01]  /*0520*/  UIMAD UR20, UR20, UR4, UR35 ;  /* 0x00000004141472a4 */ /* 0x000fe2000f8e0223 */
[----:B------:R-:W5:Y:S03]  /*0530*/  LDCU.64 UR4, c[0x0][0x6d8] ;  /* 0x0000db00ff0477ac */ /* 0x000f660008000a00 */
[----:B-1----:R-:W-:-:S04]  /*0540*/  UIMAD.WIDE.U32 UR6, UR20, UR6, URZ ;  /* 0x00000006140672a5 */ /* 0x002fc8000f8e00ff */
[----:B------:R-:W-:-:S04]  /*0550*/  UIADD3 UR6, UPT, UPT, UR20, -UR7, URZ ;  /* 0x8000000714067290 */ /* 0x000fc8000fffe0ff */
[----:B------:R-:W-:-:S04]  /*0560*/  USHF.R.U32.HI UR6, URZ, UR21, UR6 ;  /* 0x00000015ff067299 */ /* 0x000fc80008011606 */
[----:B------:R-:W-:Y:S01]  /*0570*/  UIADD3 UR6, UPT, UPT, UR7, UR6, URZ ;  /* 0x0000000607067290 */ /* 0x000fe2000fffe0ff */
[----:B------:R-:W3:Y:S03]  /*0580*/  LDCU UR7, c[0x0][0x370] ;  /* 0x00006e00ff0777ac */ /* 0x000ee60008000800 */
[----:B------:R-:W-:Y:S01]  /*0590*/  USHF.R.U32.HI UR6, URZ, UR15, UR6 ;  /* 0x0000000fff067299 */ /* 0x000fe20008011606 */
[----:B------:R-:W1:Y:S03]  /*05a0*/  LDCU UR33, c[0x0][0x378] ;  /* 0x00006f00ff2177ac */ /* 0x000e660008000800 */
[----:B-----5:R-:W-:-:S07]  /*05b0*/  UIMAD.WIDE.U32 UR10, UR6, UR5, URZ ;  /* 0x00000005060a72a5 */ /* 0x020fce000f8e00ff */
[----:B------:R-:W-:Y:S01]  /*05c0*/  UMOV UR5, UR11 ;  /* 0x0000000b00057c82 */ /* 0x000fe20008000000 */
[----:B---3--:R-:W-:Y:S02]  /*05d0*/  UIMAD UR7, UR8, UR7, URZ ;  /* 0x00000007080772a4 */ /* 0x008fe4000f8e02ff */
[----:B------:R-:W-:-:S04]  /*05e0*/  UIADD3 UR9, UPT, UPT, UR6, -UR5, URZ ;  /* 0x8000000506097290 */ /* 0x000fc8000fffe0ff */
[----:B------:R-:W-:Y:S02]  /*05f0*/  USHF.R.U32.HI UR9, URZ, UR14, UR9 ;  /* 0x0000000eff097299 */ /* 0x000fe40008011609 */
[----:B-1----:R-:W-:Y:S02]  /*0600*/  UIMAD UR33, UR7, UR33, URZ ;  /* 0x00000021072172a4 */ /* 0x002fe4000f8e02ff */
[----:B------:R-:W-:Y:S01]  /*0610*/  UIADD3 UR9, UPT, UPT, UR5, UR9, URZ ;  /* 0x0000000905097290 */ /* 0x000fe2000fffe0ff */
[----:B------:R-:W1:Y:S03]  /*0620*/  LDCU UR5, c[0x0][0x6cc] ;  /* 0x0000d980ff0577ac */ /* 0x000e660008000800 */
[----:B------:R-:W-:-:S04]  /*0630*/  USHF.R.U32.HI UR9, URZ, UR13, UR9 ;  /* 0x0000000dff097299 */ /* 0x000fc80008011609 */
[----:B------:R-:W-:-:S04]  /*0640*/  UIADD3 UR9, UPT, UPT, -UR9, URZ, URZ ;  /* 0x000000ff09097290 */ /* 0x000fc8000fffe1ff */
[----:B------:R-:W-:Y:S02]  /*0650*/  UIMAD UR4, UR9, UR4, UR6 ;  /* 0x00000004090472a4 */ /* 0x000fe4000f8e0206 */
[----:B------:R-:W-:Y:S01]  /*0660*/  UIADD3 UR6, UPT, UPT, -UR6, URZ, URZ ;  /* 0x000000ff06067290 */ /* 0x000fe2000fffe1ff */
[----:B------:R-:W-:Y:S02]  /*0670*/  UMOV UR9, 0x400 ;  /* 0x0000040000097882 */ /* 0x000fe40000000000 */
[----:B--2---:R-:W-:Y:S02]  /*0680*/  ULEA UR30, UR30, UR9, 0x18 ;  /* 0x000000091e1e7291 */ /* 0x004fe4000f8ec0ff */
[----:B-1--4-:R-:W-:-:S12]  /*0690*/  UIMAD UR20, UR6, UR5, UR20 ;  /* 0x00000005061472a4 */ /* 0x012fd8000f8e0214 */
.L_x_7:
[----:B------:R-:W-:Y:S01]  /*06a0*/  USHF.L.U32 UR5, UR34, 0x1f, URZ ;  /* 0x0000001f22057899 */ /* 0x000fe200080006ff */
[----:B------:R-:W-:Y:S01]  /*06b0*/  HFMA2 R2, -RZ, RZ, 0, -16 ;  /* 0x0000cc00ff027431 */ /* 0x000fe200000001ff */
[----:B------:R-:W-:Y:S02]  /*06c0*/  ULEA UR6, UR32, UR30, 0x3 ;  /* 0x0000001e20067291 */ /* 0x000fe4000f8e18ff */
[----:B------:R-:W-:Y:S02]  /*06d0*/  UIADD3 UR42, UP3, UPT, UR44, 0x40, URZ ;  /* 0x000000402c2a7890 */ /* 0x000fe4000ff7e0ff */
[----:B------:R-:W-:Y:S01]  /*06e0*/  MOV R0, UR5 ;  /* 0x0000000500007c02 */ /* 0x000fe20008000f00 */
[----:B------:R-:W-:Y:S02]  /*06f0*/  UIADD3 UR40, UP2, UPT, UR44, 0xc0, URZ ;  /* 0x000000c02c287890 */ /* 0x000fe4000ff5e0ff */
[----:B------:R-:W-:Y:S02]  /*0700*/  UIADD3 UR38, UP1, UPT, UR44, 0x140, URZ ;  /* 0x000001402c267890 */ /* 0x000fe4000ff3e0ff */
[----:B----4-:R1:W2:Y:S01]  /*0710*/  SYNCS.PHASECHK.TRANS64.TRYWAIT P2, [UR6+0x10], R0 ;  /* 0x00001000ff0075a7 */ /* 0x0102a20008041106 */
[----:B------:R-:W-:-:S02]  /*0720*/  UIADD3 UR36, UP0, UPT, UR44, 0x1c0, URZ ;  /* 0x000001c02c247890 */ /* 0x000fc4000ff1e0ff */
[----:B------:R-:W-:Y:S02]  /*0730*/  USHF.L.U32 UR27, UR20, 0x7, URZ ;  /* 0x00000007141b7899 */ /* 0x000fe400080006ff */
[----:B------:R-:W-:Y:S02]  /*0740*/  USHF.L.U32 UR7, UR4, 0x8, URZ ;  /* 0x0000000804077899 */ /* 0x000fe400080006ff */
[----:B------:R-:W-:Y:S02]  /*0750*/  UIADD3 UR12, UPT, UPT, UR4, UR4, URZ ;  /* 0x00000004040c7290 */ /* 0x000fe4000fffe0ff */
[----:B------:R-:W-:Y:S02]  /*0760*/  UIADD3.X UR43, UPT, UPT, URZ, UR45, URZ, UP3, !UPT ;  /* 0x0000002dff2b7290 */ /* 0x000fe40009ffe4ff */
[----:B------:R-:W-:Y:S02]  /*0770*/  UIADD3.X UR41, UPT, UPT, URZ, UR45, URZ, UP2, !UPT ;  /* 0x0000002dff297290 */ /* 0x000fe400097fe4ff */
[----:B------:R-:W-:-:S02]  /*0780*/  UIADD3.X UR39, UPT, UPT, URZ, UR45, URZ, UP1, !UPT ;  /* 0x0000002dff277290 */ /* 0x000fc40008ffe4ff */
[----:B------:R-:W-:Y:S01]  /*0790*/  UIADD3.X UR37, UPT, UPT, URZ, UR45, URZ, UP0, !UPT ;  /* 0x0000002dff257290 */ /* 0x000fe200087fe4ff */
[----:B------:R-:W-:Y:S01]  /*07a0*/  UMOV UR31, URZ ;  /* 0x000000ff001f7c82 */ /* 0x000fe20008000000 */
[----:B------:R-:W-:Y:S01]  /*07b0*/  UMOV UR18, URZ ;  /* 0x000000ff00127c82 */ /* 0x000fe20008000000 */
[----:B------:R-:W-:-:S09]  /*07c0*/  UMOV UR10, URZ ;  /* 0x000000ff000a7c82 */ /* 0x000fd20008000000 */
.L_x_6:
[----:B---3--:R-:W-:Y:S02]  /*07d0*/  UIADD3 UR9, UPT, UPT, UR32, 0x1, URZ ;  /* 0x0000000120097890 */ /* 0x008fe4000fffe0ff */
[----:B------:R-:W-:Y:S02]  /*07e0*/  ULEA UR25, UR32, UR30, 0x3 ;  /* 0x0000001e20197291 */ /* 0x000fe4000f8e18ff */
[----:B------:R-:W-:Y:S02]  /*07f0*/  USHF.L.U32 UR26, UR31, 0x7, URZ ;  /* 0x000000071f1a7899 */ /* 0x000fe400080006ff */
[----:B------:R-:W-:Y:S02]  /*0800*/  ULEA UR24, UR32, UR30, 0xe ;  /* 0x0000001e20187291 */ /* 0x000fe4000f8e70ff */
[----:B------:R-:W-:Y:S02]  /*0810*/  ULEA UR4, UR32, UR30, 0xf ;  /* 0x0000001e20047291 */ /* 0x000fe4000f8e78ff */
[----:B------:R-:W-:-:S02]  /*0820*/  UISETP.NE.AND UP1, UPT, UR9, 0x2, UPT ;  /* 0x000000020900788c */ /* 0x000fc4000bf25270 */
[----:B------:R-:W-:Y:S02]  /*0830*/  ULEA UR16, UR32, UR30, 0xa ;  /* 0x0000001e20107291 */ /* 0x000fe4000f8e50ff */
[----:B------:R-:W-:Y:S02]  /*0840*/  ULEA UR11, UR32, UR30, 0xb ;  /* 0x0000001e200b7291 */ /* 0x000fe4000f8e58ff */
[----:B------:R-:W-:Y:S02]  /*0850*/  UIADD3 UR19, UPT, UPT, UR31, UR31, URZ ;  /* 0x0000001f1f137290 */ /* 0x000fe4000fffe0ff */
[----:B------:R-:W-:Y:S02]  /*0860*/  UIADD3 UR24, UPT, UPT, UR24, 0x18400, URZ ;  /* 0x0001840018187890 */ /* 0x000fe4000fffe0ff */
[----:B------:R-:W-:Y:S02]  /*0870*/  UIADD3 UR4, UPT, UPT, UR4, 0x20400, URZ ;  /* 0x0002040004047890 */ /* 0x000fe4000fffe0ff */
[----:B------:R-:W-:-:S02]  /*0880*/  USEL UR8, URZ, 0x1, UP1 ;  /* 0x00000001ff087887 */ /* 0x000fc40008800000 */
[----:B------:R-:W-:Y:S01]  /*0890*/  UISETP.GT.U32.AND UP0, UPT, UR31, 0x1e, UPT ;  /* 0x0000001e1f00788c */ /* 0x000fe2000bf04070 */
[----:B------:R-:W-:Y:S01]  /*08a0*/  UMOV UR5, UR25 ;  /* 0x0000001900057c82 */ /* 0x000fe20008000000 */
[----:B------:R-:W-:Y:S01]  /*08b0*/  UMOV UR6, UR26 ;  /* 0x0000001a00067c82 */ /* 0x000fe20008000000 */
[----:B--2-4-:R-:W-:Y:S08]  /*08c0*/  @P2 BRA `(.L_x_4) ;  /* 0x0000000000102947 */ /* 0x014ff00003800000 */
[----:B------:R-:W-:-:S06]  /*08d0*/  USHF.L.U32 UR17, UR34, 0x1f, URZ ;  /* 0x0000001f22117899 */ /* 0x000fcc00080006ff */
[----:B-1----:R-:W-:-:S04]  /*08e0*/  MOV R0, UR17 ;  /* 0x0000001100007c02 */ /* 0x002fc80008000f00 */
[----:B------:R-:W1:Y:S02]  /*08f0*/  SYNCS.PHASECHK.TRANS64.TRYWAIT P0, [UR25+0x10], R0 ;  /* 0x00001000ff0075a7 */ /* 0x000e640008001119 */
[----:B-1----:R-:W-:Y:S05]  /*0900*/  @!P0 BRA `(.L_x_5) ;  /* 0x0000003000ec8947 */ /* 0x002fea0003800000 */
.L_x_4:
[----:B------:R-:W-:Y:S02]  /*0910*/  ELECT P1, URZ, PT ;  /* 0x0000000000ff782f */ /* 0x000fe40003820000 */
[----:B------:R-:W-:Y:S01]  /*0920*/  PLOP3.LUT P0, PT, PT, PT, UP0, 0x80, 0x8 ;  /* 0x000000000008781c */ /* 0x000fe20003f0f008 */
[----:B------:R-:W-:Y:S01]  /*0930*/  ULOP3.LUT UR34, UR34, UR8, URZ, 0x3c, !UPT ;  /* 0x0000000822227292 */ /* 0x000fe2000f8e3cff */
[----:B------:R-:W-:Y:S01]  /*0940*/  PLOP3.LUT P2, PT, PT, PT, PT, 0x80, 0x8 ;  /* 0x000000000008781c */ /* 0x000fe20003f4f070 */
[----:B------:R-:W-:Y:S02]  /*0950*/  USEL UR32, UR9, URZ, UP1 ;  /* 0x000000ff09207287 */ /* 0x000fe40008800000 */
[----:B------:R-:W-:Y:S02]  /*0960*/  UIADD3 UR16, UPT, UPT, UR16, 0x30400, URZ ;  /* 0x0003040010107890 */ /* 0x000fe4000fffe0ff */
[----:B------:R-:W-:Y:S02]  /*0970*/  UIADD3 UR8, UPT, UPT, UR11, 0x30c00, URZ ;  /* 0x00030c000b087890 */ /* 0x000fe4000fffe0ff */
[----:B------:R-:W-:-:S02]  /*0980*/  @!UP0 USHF.L.U32 UR28, UR34, 0x1f, URZ ;  /* 0x0000001f221c8899 */ /* 0x000fc400080006ff */
[----:B------:R-:W-:Y:S01]  /*0990*/  @!UP0 ULEA UR29, UR32, UR30, 0x3 ;  /* 0x0000001e201d8291 */ /* 0x000fe2000f8e18ff */
[----:B------:R3:W-:Y:S01]  /*09a0*/  @P1 SYNCS.ARRIVE.TRANS64 RZ, [UR25], R2 ;  /* 0x00000002ffff19a7 */ /* 0x0007e20008000019 */
[----:B------:R-:W-:Y:S01]  /*09b0*/  UMOV UR17, UR25 ;  /* 0x0000001900117c82 */ /* 0x000fe20008000000 */
[----:B------:R3:W-:Y:S01]  /*09c0*/  UTMALDG.2D [UR24], [UR42], desc[URZ] ;  /* 0x0000ff182a0075b4 */ /* 0x0007e20008009000 */
[----:B-1----:R-:W-:Y:S01]  /*09d0*/  IMAD.U32 R0, RZ, RZ, UR28 ;  /* 0x0000001cff007e24 */ /* 0x002fe2000f8e00ff */
[----:B------:R-:W-:Y:S01]  /*09e0*/  UMOV UR9, UR25 ;  /* 0x0000001900097c82 */ /* 0x000fe20008000000 */
[----:B------:R-:W-:Y:S01]  /*09f0*/  UMOV UR11, UR19 ;  /* 0x00000013000b7c82 */ /* 0x000fe20008000000 */
[----:B------:R-:W-:Y:S01]  /*0a00*/  UIADD3 UR31, UPT, UPT, UR31, 0x1, URZ ;  /* 0x000000011f1f7890 */ /* 0x000fe2000fffe0ff */
[----:B------:R3:W-:Y:S03]  /*0a10*/  UTMALDG.2D [UR4], [UR40], desc[URZ] ;  /* 0x0000ff04280075b4 */ /* 0x0007e60008009000 */
[----:B------:R-:W-:Y:S01]  /*0a20*/  UISETP.NE.AND UP0, UPT, UR31, 0x20, UPT ;  /* 0x000000201f00788c */ /* 0x000fe2000bf05270 */
[----:B------:R3:W-:Y:S01]  /*0a30*/  UTMALDG.3D [UR16], [UR38], desc[URZ] ;  /* 0x0000ff10260075b4 */ /* 0x0007e20008011000 */
[----:B------:R3:W-:Y:S01]  /*0a40*/  UTMALDG.3D [UR8], [UR36], desc[URZ] ;  /* 0x0000ff08240075b4 */ /* 0x0007e20008011000 */
[----:B------:R3:W4:Y:S06]  /*0a50*/  @!P0 SYNCS.PHASECHK.TRANS64.TRYWAIT P2, [UR29+0x10], R0 ;  /* 0x00001000ff0085a7 */ /* 0x00072c000804111d */
[----:B------:R-:W-:Y:S05]  /*0a60*/  BRA.U UP0, `(.L_x_6) ;  /* 0xfffffffd00587547 */ /* 0x000fea000b83ffff */
[----:B---3--:R-:W1:Y:S01]  /*0a70*/  LDCU.64 UR4, c[0x0][0x6c0] ;  /* 0x0000d800ff0477ac */ /* 0x008e620008000a00 */
[----:B------:R-:W-:-:S04]  /*0a80*/  UIADD3 UR35, UPT, UPT, UR33, UR35, URZ ;  /* 0x0000002321237290 */ /* 0x000fc8000fffe0ff */
[----:B------:R-:W-:Y:S02]  /*0a90*/  UISETP.GE.AND UP0, UPT, UR35, 0x200, UPT ;  /* 0x000002002300788c */ /* 0x000fe4000bf06270 */
[----:B-1----:R-:W-:Y:S01]  /*0aa0*/  UIMAD.WIDE.U32 UR6, UR35, UR5, URZ ;  /* 0x00000005230672a5 */ /* 0x002fe2000f8e00ff */
[----:B------:R-:W1:Y:S03]  /*0ab0*/  LDCU UR5, c[0x0][0x6d0] ;  /* 0x0000da00ff0577ac */ /* 0x000e660008000800 */
[----:B------:R-:W-:-:S04]  /*0ac0*/  UIADD3 UR6, UPT, UPT, UR35, -UR7, URZ ;  /* 0x8000000723067290 */ /* 0x000fc8000fffe0ff */
[----:B------:R-:W-:-:S04]  /*0ad0*/  USHF.R.U32.HI UR6, URZ, UR23, UR6 ;  /* 0x00000017ff067299 */ /* 0x000fc80008011606 */
[----:B------:R-:W-:-:S04]  /*0ae0*/  UIADD3 UR6, UPT, UPT, UR7, UR6, URZ ;  /* 0x0000000607067290 */ /* 0x000fc8000fffe0ff */
[----:B------:R-:W-:-:S04]  /*0af0*/  USHF.R.U32.HI UR20, URZ, UR22, UR6 ;  /* 0x00000016ff147299 */ /* 0x000fc80008011606 */
[----:B------:R-:W-:-:S04]  /*0b00*/  UIADD3 UR20, UPT, UPT, -UR20, URZ, URZ ;  /* 0x000000ff14147290 */ /* 0x000fc8000fffe1ff */
[----:B------:R-:W-:-:S04]  /*0b10*/  UIMAD UR20, UR4, UR20, UR35 ;  /* 0x00000014041472a4 */ /* 0x000fc8000f8e0223 */
[----:B-1----:R-:W-:Y:S01]  /*0b20*/  UIMAD.WIDE.U32 UR6, UR20, UR5, URZ ;  /* 0x00000005140672a5 */ /* 0x002fe2000f8e00ff */
[----:B------:R-:W1:Y:S03]  /*0b30*/  LDCU.64 UR4, c[0x0][0x6d8] ;  /* 0x0000db00ff0477ac */ /* 0x000e660008000a00 */
[----:B------:R-:W-:-:S04]  /*0b40*/  UIADD3 UR6, UPT, UPT, UR20, -UR7, URZ ;  /* 0x8000000714067290 */ /* 0x000fc8000fffe0ff */
[----:B------:R-:W-:-:S04]  /*0b50*/  USHF.R.U32.HI UR6, URZ, UR21, UR6 ;  /* 0x00000015ff067299 */ /* 0x000fc80008011606 */
[----:B------:R-:W-:Y:S01]  /*0b60*/  UIADD3 UR6, UPT, UPT, UR7, UR6, URZ ;  /* 0x0000000607067290 */ /* 0x000fe2000fffe0ff */
[----:B------:R-:W2:Y:S03]  /*0b70*/  LDCU UR7, c[0x0][0x6cc] ;  /* 0x0000d980ff0777ac */ /* 0x000ea60008000800 */
[----:B------:R-:W-:-:S04]  /*0b80*/  USHF.R.U32.HI UR6, URZ, UR15, UR6 ;  /* 0x0000000fff067299 */ /* 0x000fc80008011606 */
[----:B-1----:R-:W-:Y:S02]  /*0b90*/  UIMAD.WIDE.U32 UR8, UR6, UR5, URZ ;  /* 0x00000005060872a5 */ /* 0x002fe4000f8e00ff */
[----:B------:R-:W-:Y:S02]  /*0ba0*/  UIADD3 UR8, UPT, UPT, -UR6, URZ, URZ ;  /* 0x000000ff06087290 */ /* 0x000fe4000fffe1ff */
[----:B------:R-:W-:-:S04]  /*0bb0*/  UIADD3 UR5, UPT, UPT, UR6, -UR9, URZ ;  /* 0x8000000906057290 */ /* 0x000fc8000fffe0ff */
[----:B------:R-:W-:Y:S02]  /*0bc0*/  USHF.R.U32.HI UR5, URZ, UR14, UR5 ;  /* 0x0000000eff057299 */ /* 0x000fe40008011605 */
[----:B--2---:R-:W-:Y:S02]  /*0bd0*/  UIMAD UR20, UR7, UR8, UR20 ;  /* 0x00000008071472a4 */ /* 0x004fe4000f8e0214 */
[----:B------:R-:W-:-:S04]  /*0be0*/  UIADD3 UR5, UPT, UPT, UR9, UR5, URZ ;  /* 0x0000000509057290 */ /* 0x000fc8000fffe0ff */
[----:B------:R-:W-:-:S04]  /*0bf0*/  USHF.R.U32.HI UR5, URZ, UR13, UR5 ;  /* 0x0000000dff057299 */ /* 0x000fc80008011605 */
[----:B------:R-:W-:-:S04]  /*0c00*/  UIADD3 UR5, UPT, UPT, -UR5, URZ, URZ ;  /* 0x000000ff05057290 */ /* 0x000fc8000fffe1ff */
[----:B------:R-:W-:Y:S01]  /*0c10*/  UIMAD UR4, UR4, UR5, UR6 ;  /* 0x00000005040472a4 */ /* 0x000fe2000f8e0206 */
[----:B------:R-:W-:Y:S11]  /*0c20*/  BRA.U !UP0, `(.L_x_7) ;  /* 0xfffffff9089c7547 */ /* 0x000ff6000b83ffff */
[----:B------:R-:W-:-:S12]  /*0c30*/  UIADD3 UR32, UPT, UPT, UR32, 0x1, URZ ;  /* 0x0000000120207890 */ /* 0x000fd8000fffe0ff */
.L_x_3:
[----:B------:R-:W1:Y:S01]  /*0c40*/  S2UR UR4, SR_CgaCtaId ;  /* 0x00000000000479c3 */ /* 0x000e620000008800 */
[----:B------:R-:W-:Y:S01]  /*0c50*/  UISETP.NE.AND UP0, UPT, UR32, 0x2, UPT ;  /* 0x000000022000788c */ /* 0x000fe2000bf05270 */
[----:B------:R-:W-:-:S03]  /*0c60*/  UMOV UR5, 0x400 ;  /* 0x0000040000057882 */ /* 0x000fc60000000000 */
[----:B------:R-:W-:Y:S02]  /*0c70*/  USEL UR6, URZ, 0x1, UP0 ;  /* 0x00000001ff067887 */ /* 0x000fe40008000000 */
[----:B------:R-:W-:Y:S02]  /*0c80*/  USEL UR32, UR32, URZ, UP0 ;  /* 0x000000ff20207287 */ /* 0x000fe40008000000 */
[----:B------:R-:W-:-:S04]  /*0c90*/  ULOP3.LUT UR6, UR34, UR6, URZ, 0x3c, !UPT ;  /* 0x0000000622067292 */ /* 0x000fc8000f8e3cff */
[----:B------:R-:W-:-:S06]  /*0ca0*/  USHF.L.U32 UR6, UR6, 0x1f, URZ ;  /* 0x0000001f06067899 */ /* 0x000fcc00080006ff */
[----:B------:R-:W-:Y:S01]  /*0cb0*/  MOV R0, UR6 ;  /* 0x0000000600007c02 */ /* 0x000fe20008000f00 */
[----:B-1----:R-:W-:-:S04]  /*0cc0*/  ULEA UR4, UR4, UR5, 0x18 ;  /* 0x0000000504047291 */ /* 0x002fc8000f8ec0ff */
[----:B------:R-:W-:-:S09]  /*0cd0*/  ULEA UR4, UR32, UR4, 0x3 ;  /* 0x0000000420047291 */ /* 0x000fd2000f8e18ff */
[----:B------:R-:W1:Y:S02]  /*0ce0*/  SYNCS.PHASECHK.TRANS64.TRYWAIT P0, [UR4+0x10], R0 ;  /* 0x00001000ff0075a7 */ /* 0x000e640008001104 */
[----:B-1----:R-:W-:Y:S05]  /*0cf0*/  @!P0 BRA `(.L_x_8) ;  /* 0x0000003000108947 */ /* 0x002fea0003800000 */
.L_x_35:
[----:B------:R-:W-:-:S13]  /*0d00*/  ELECT P0, URZ, PT ;  /* 0x0000000000ff782f */ /* 0x000fda0003800000 */
[----:B-1----:R-:W-:-:S04]  /*0d10*/  @P0 MOV R0, 0xcc00 ;  /* 0x0000cc0000000802 */ /* 0x002fc80000000f00 */
[----:B------:R1:W-:Y:S03]  /*0d20*/  @P0 SYNCS.ARRIVE.TRANS64 RZ, [UR4], R0 ;  /* 0x00000000ffff09a7 */ /* 0x0003e60008000004 */
.L_x_2:
[----:B------:R-:W-:-:S13]  /*0d30*/  ISETP.NE.AND P0, PT, R4, 0x4, PT ;  /* 0x000000040400780c */ /* 0x000fda0003f05270 */
[----:B------:R-:W-:Y:S05]  /*0d40*/  @P0 BRA `(.L_x_9) ;  /* 0x00000008007c0947 */ /* 0x000fea0003800000 */
[----:B------:R-:W2:Y:S08]  /*0d50*/  S2UR UR27, SR_CTAID.Z ;  /* 0x00000000001b79c3 */ /* 0x000eb00000002700 */
[----:B------:R-:W-:Y:S01]  /*0d60*/  BAR.SYNC.DEFER_BLOCKING 0x2, 0xa0 ;  /* 0x0082800000007b1d */ /* 0x000fe20000010000 */
[----:B------:R-:W-:Y:S01]  /*0d70*/  HFMA2 R3, -RZ, RZ, 0, 5.9604644775390625e-08 ;  /* 0x00000001ff037431 */ /* 0x000fe200000001ff */
[----:B--2---:R-:W-:-:S09]  /*0d80*/  UISETP.GT.U32.AND UP0, UPT, UR27, 0x1ff, UPT ;  /* 0x000001ff1b00788c */ /* 0x004fd2000bf04070 */
[----:B------:R-:W-:Y:S05]  /*0d90*/  BRA.U UP0, `(.L_x_10) ;  /* 0x0000000900447547 */ /* 0x000fea000b800000 */
[----:B------:R-:W2:Y:S01]  /*0da0*/  S2UR UR12, SR_CgaCtaId ;  /* 0x00000000000c79c3 */ /* 0x000ea20000008800 */
[----:B------:R-:W-:Y:S01]  /*0db0*/  UMOV UR4, 0x400 ;  /* 0x0000040000047882 */ /* 0x000fe20000000000 */
[----:B------:R-:W3:Y:S01]  /*0dc0*/  LDCU UR6, c[0x0][0x374] ;  /* 0x00006e80ff0677ac */ /* 0x000ee20008000800 */
[----:B------:R-:W-:Y:S01]  /*0dd0*/  MOV R3, 0x1 ;  /* 0x0000000100037802 */ /* 0x000fe20000000f00 */
[----:B------:R-:W-:Y:S01]  /*0de0*/  UMOV UR38, 0x8c02000 ;  /* 0x08c0200000267882 */ /* 0x000fe20000000000 */
[----:B------:R-:W-:Y:S02]  /*0df0*/  USEL UR5, URZ, 0x4000, UP6 ;  /* 0x00004000ff057887 */ /* 0x000fe4000b000000 */
[----:B------:R-:W-:Y:S01]  /*0e00*/  USEL UR38, UR38, 0x8c00000, !UP5 ;  /* 0x08c0000026267887 */ /* 0x000fe2000e800000 */
[----:B------:R-:W-:Y:S01]  /*0e10*/  UMOV UR34, URZ ;  /* 0x000000ff00227c82 */ /* 0x000fe20008000000 */
[----:B------:R-:W-:Y:S02]  /*0e20*/  UMOV UR33, URZ ;  /* 0x000000ff00217c82 */ /* 0x000fe40008000000 */
[----:B------:R-:W-:-:S02]  /*0e30*/  UIADD3 UR38, UPT, UPT, UR5, UR38, URZ ;  /* 0x0000002605267290 */ /* 0x000fc4000fffe0ff */
[----:B--2---:R-:W-:Y:S01]  /*0e40*/  ULEA UR12, UR12, UR4, 0x18 ;  /* 0x000000040c0c7291 */ /* 0x004fe2000f8ec0ff */
[----:B------:R-:W3:Y:S01]  /*0e50*/  LDCU UR4, c[0x0][0x370] ;  /* 0x00006e00ff0477ac */ /* 0x000ee20008000800 */
[----:B------:R-:W2:Y:S07]  /*0e60*/  LDCU UR35, c[0x0][0x378] ;  /* 0x00006f00ff2377ac */ /* 0x000eae0008000800 */
[----:B-1----:R-:W1:Y:S01]  /*0e70*/  LDS R0, [UR12+0x38] ;  /* 0x0000380cff007984 */ /* 0x002e620008000800 */
[----:B------:R-:W-:-:S02]  /*0e80*/  UIADD3 UR19, UPT, UPT, UR12, 0x30c00, URZ ;  /* 0x00030c000c137890 */ /* 0x000fc4000fffe0ff */
[----:B------:R-:W-:Y:S02]  /*0e90*/  UIADD3 UR20, UPT, UPT, UR12, 0x30400, URZ ;  /* 0x000304000c147890 */ /* 0x000fe4000fffe0ff */
[----:B------:R-:W-:Y:S02]  /*0ea0*/  UIADD3 UR24, UPT, UPT, UR12, 0x18400, URZ ;  /* 0x000184000c187890 */ /* 0x000fe4000fffe0ff */
[----:B------:R-:W-:Y:S02]  /*0eb0*/  UIADD3 UR25, UPT, UPT, UR12, 0x20400, URZ ;  /* 0x000204000c197890 */ /* 0x000fe4000fffe0ff */
[----:B------:R-:W-:Y:S02]  /*0ec0*/  USHF.R.U32.HI UR19, URZ, 0x4, UR19 ;  /* 0x00000004ff137899 */ /* 0x000fe40008011613 */
[----:B---3--:R-:W-:Y:S02]  /*0ed0*/  UIMAD UR4, UR6, UR4, URZ ;  /* 0x00000004060472a4 */ /* 0x008fe4000f8e02ff */
[----:B------:R-:W-:-:S02]  /*0ee0*/  USHF.R.U32.HI UR20, URZ, 0x4, UR20 ;  /* 0x00000004ff147899 */ /* 0x000fc40008011614 */
[----:B--2---:R-:W-:Y:S02]  /*0ef0*/  UIMAD UR35, UR4, UR35, URZ ;  /* 0x00000023042372a4 */ /* 0x004fe4000f8e02ff */
[----:B------:R-:W-:Y:S02]  /*0f00*/  USHF.R.U32.HI UR24, URZ, 0x4, UR24 ;  /* 0x00000004ff187899 */ /* 0x000fe40008011618 */
[----:B------:R-:W-:Y:S02]  /*0f10*/  USHF.R.U32.HI UR25, URZ, 0x4, UR25 ;  /* 0x00000004ff197899 */ /* 0x000fe40008011619 */
[----:B------:R-:W-:Y:S02]  /*0f20*/  ULOP3.LUT UR19, UR19, 0x3fc0, URZ, 0xc0, !UPT ;  /* 0x00003fc013137892 */ /* 0x000fe4000f8ec0ff */
[----:B------:R-:W-:Y:S02]  /*0f30*/  ULOP3.LUT UR20, UR20, 0x3fc0, URZ, 0xc0, !UPT ;  /* 0x00003fc014147892 */ /* 0x000fe4000f8ec0ff */
[----:B------:R-:W-:-:S02]  /*0f40*/  ULOP3.LUT UR24, UR24, 0x3fc0, URZ, 0xc0, !UPT ;  /* 0x00003fc018187892 */ /* 0x000fc4000f8ec0ff */
[----:B------:R-:W-:Y:S02]  /*0f50*/  ULOP3.LUT UR25, UR25, 0x3fc0, URZ, 0xc0, !UPT ;  /* 0x00003fc019197892 */ /* 0x000fe4000f8ec0ff */
[----:B------:R-:W-:Y:S02]  /*0f60*/  UIADD3 UR28, UPT, UPT, UR12, 0x20, URZ ;  /* 0x000000200c1c7890 */ /* 0x000fe4000fffe0ff */
[----:B------:R-:W-:Y:S02]  /*0f70*/  ULOP3.LUT UR19, UR19, 0x10000, URZ, 0xfc, !UPT ;  /* 0x0001000013137892 */ /* 0x000fe4000f8efcff */
[----:B------:R-:W-:Y:S02]  /*0f80*/  ULOP3.LUT UR20, UR20, 0x10000, URZ, 0xfc, !UPT ;  /* 0x0001000014147892 */ /* 0x000fe4000f8efcff */
[----:B------:R-:W-:Y:S02]  /*0f90*/  ULOP3.LUT UR24, UR24, 0x10000, URZ, 0xfc, !UPT ;  /* 0x0001000018187892 */ /* 0x000fe4000f8efcff */
[----:B------:R-:W-:Y:S01]  /*0fa0*/  ULOP3.LUT UR25, UR25, 0x10000, URZ, 0xfc, !UPT ;  /* 0x0001000019197892 */ /* 0x000fe2000f8efcff */
[----:B-1----:R-:W-:-:S13]  /*0fb0*/  R2UR UR36, R0 ;  /* 0x00000000002472ca */ /* 0x002fda00000e0000 */
[----:B------:R-:W-:Y:S02]  /*0fc0*/  UIADD3 UR10, UPT, UPT, UR36, 0x100, URZ ;  /* 0x00000100240a7890 */ /* 0x000fe4000fffe0ff */
[----:B------:R-:W-:Y:S02]  /*0fd0*/  UIADD3 UR8, UPT, UPT, UR36, 0x104, URZ ;  /* 0x0000010424087890 */ /* 0x000fe4000fffe0ff */
[----:B------:R-:W-:Y:S02]  /*0fe0*/  UIADD3 UR6, UPT, UPT, UR36, -0x7fffff00, URZ ;  /* 0x8000010024067890 */ /* 0x000fe4000fffe0ff */
[----:B------:R-:W-:Y:S02]  /*0ff0*/  UIADD3 UR4, UPT, UPT, UR36, -0x7ffffefc, URZ ;  /* 0x8000010424047890 */ /* 0x000fe4000fffe0ff */
[----:B------:R-:W-:Y:S02]  /*1000*/  UIADD3 UR11, UPT, UPT, UR36, 0x108, URZ ;  /* 0x00000108240b7890 */ /* 0x000fe4000fffe0ff */
[----:B------:R-:W-:-:S02]  /*1010*/  UIADD3 UR9, UPT, UPT, UR36, 0x110, URZ ;  /* 0x0000011024097890 */ /* 0x000fc4000fffe0ff */
[----:B------:R-:W-:Y:S02]  /*1020*/  UIADD3 UR7, UPT, UPT, UR36, -0x7ffffef8, URZ ;  /* 0x8000010824077890 */ /* 0x000fe4000fffe0ff */
[----:B------:R-:W-:Y:S02]  /*1030*/  USHF.R.U32.HI UR26, URZ, 0x1, UR10 ;  /* 0x00000001ff1a7899 */ /* 0x000fe4000801160a */
[----:B------:R-:W-:Y:S02]  /*1040*/  USHF.R.U32.HI UR18, URZ, 0x1, UR6 ;  /* 0x00000001ff127899 */ /* 0x000fe40008011606 */
[----:B------:R-:W-:Y:S02]  /*1050*/  USHF.R.U32.HI UR17, URZ, 0x1, UR8 ;  /* 0x00000001ff117899 */ /* 0x000fe40008011608 */
[----:B------:R-:W-:Y:S02]  /*1060*/  UIADD3 UR5, UPT, UPT, UR36, -0x7ffffef0, URZ ;  /* 0x8000011024057890 */ /* 0x000fe4000fffe0ff */
[----:B------:R-:W-:-:S02]  /*1070*/  USHF.R.U32.HI UR16, URZ, 0x1, UR4 ;  /* 0x00000001ff107899 */ /* 0x000fc40008011604 */
[----:B------:R-:W-:Y:S02]  /*1080*/  USHF.R.U32.HI UR50, URZ, 0x1a, UR11 ;  /* 0x0000001aff327899 */ /* 0x000fe4000801160b */
[----:B------:R-:W-:Y:S02]  /*1090*/  USHF.R.U32.HI UR44, URZ, 0x1a, UR7 ;  /* 0x0000001aff2c7899 */ /* 0x000fe40008011607 */
[----:B------:R-:W-:Y:S02]  /*10a0*/  USHF.R.U32.HI UR40, URZ, 0x1a, UR9 ;  /* 0x0000001aff287899 */ /* 0x000fe40008011609 */
[----:B------:R-:W-:Y:S02]  /*10b0*/  ULOP3.LUT UR26, UR26, 0x60000000, URZ, 0xc0, !UPT ;  /* 0x600000001a1a7892 */ /* 0x000fe4000f8ec0ff */
[----:B------:R-:W-:Y:S02]  /*10c0*/  ULOP3.LUT UR18, UR18, 0x60000000, URZ, 0xc0, !UPT ;  /* 0x6000000012127892 */ /* 0x000fe4000f8ec0ff */
[----:B------:R-:W-:-:S02]  /*10d0*/  ULOP3.LUT UR17, UR17, 0x60000000, URZ, 0xc0, !UPT ;  /* 0x6000000011117892 */ /* 0x000fc4000f8ec0ff */
[----:B------:R-:W-:Y:S02]  /*10e0*/  USHF.R.U32.HI UR39, URZ, 0x1a, UR5 ;  /* 0x0000001aff277899 */ /* 0x000fe40008011605 */
[----:B------:R-:W-:Y:S02]  /*10f0*/  ULOP3.LUT UR16, UR16, 0x60000000, URZ, 0xc0, !UPT ;  /* 0x6000000010107892 */ /* 0x000fe4000f8ec0ff */
[----:B------:R-:W-:Y:S02]  /*1100*/  ULOP3.LUT UR50, UR26, 0x30, UR50, 0xf8, !UPT ;  /* 0x000000301a327892 */ /* 0x000fe4000f8ef832 */
[----:B------:R-:W-:Y:S02]  /*1110*/  ULOP3.LUT UR44, UR18, 0x30, UR44, 0xf8, !UPT ;  /* 0x00000030122c7892 */ /* 0x000fe4000f8ef82c */
[----:B------:R-:W-:Y:S02]  /*1120*/  ULOP3.LUT UR40, UR17, 0x30, UR40, 0xf8, !UPT ;  /* 0x0000003011287892 */ /* 0x000fe4000f8ef828 */
[----:B------:R-:W-:-:S02]  /*1130*/  ULOP3.LUT UR39, UR16, 0x30, UR39, 0xf8, !UPT ;  /* 0x0000003010277892 */ /* 0x000fc4000f8ef827 */
[----:B------:R-:W-:Y:S02]  /*1140*/  ULOP3.LUT UR51, UR50, UR38, URZ, 0xfc, !UPT ;  /* 0x0000002632337292 */ /* 0x000fe4000f8efcff */
[----:B------:R-:W-:Y:S02]  /*1150*/  ULOP3.LUT UR45, UR44, UR38, URZ, 0xfc, !UPT ;  /* 0x000000262c2d7292 */ /* 0x000fe4000f8efcff */
[----:B------:R-:W-:Y:S02]  /*1160*/  ULOP3.LUT UR41, UR40, UR38, URZ, 0xfc, !UPT ;  /* 0x0000002628297292 */ /* 0x000fe4000f8efcff */
[----:B------:R-:W-:Y:S01]  /*1170*/  ULOP3.LUT UR39, UR39, UR38, URZ, 0xfc, !UPT ;  /* 0x0000002627277292 */ /* 0x000fe2000f8efcff */
[----:B------:R-:W-:Y:S01]  /*1180*/  UMOV UR50, URZ ;  /* 0x000000ff00327c82 */ /* 0x000fe20008000000 */
[----:B------:R-:W-:Y:S01]  /*1190*/  UMOV UR44, URZ ;  /* 0x000000ff002c7c82 */ /* 0x000fe20008000000 */
[----:B------:R-:W-:Y:S01]  /*11a0*/  UMOV UR40, URZ ;  /* 0x000000ff00287c82 */ /* 0x000fe20008000000 */
[----:B------:R-:W-:-:S08]  /*11b0*/  UMOV UR38, URZ ;  /* 0x000000ff00267c82 */ /* 0x000fd00008000000 */
.L_x_15:
[----:B------:R-:W-:Y:S01]  /*11c0*/  USHF.L.U32 UR16, UR34, 0x1f, URZ ;  /* 0x0000001f22107899 */ /* 0x000fe200080006ff */
[----:B------:R-:W-:Y:S01]  /*11d0*/  SHF.L.U32 R2, R3, 0x1f, RZ ;  /* 0x0000001f03027819 */ /* 0x000fe200000006ff */
[----:B------:R-:W-:Y:S02]  /*11e0*/  ULEA UR17, UR33, UR12, 0x3 ;  /* 0x0000000c21117291 */ /* 0x000fe4000f8e18ff */
[----:B------:R-:W-:Y:S02]  /*11f0*/  UIADD3 UR27, UPT, UPT, UR35, UR27, URZ ;  /* 0x0000001b231b7290 */ /* 0x000fe4000fffe0ff */
[----:B--2---:R-:W-:Y:S01]  /*1200*/  MOV R0, UR16 ;  /* 0x0000001000007c02 */ /* 0x004fe20008000f00 */
[----:B------:R-:W-:-:S04]  /*1210*/  UPLOP3.LUT UP2, UPT, UPT, UPT, UPT, 0x40, 0x4 ;  /* 0x000000000004789c */ /* 0x000fc80003f4e870 */
[----:B---3--:R1:W2:Y:S01]  /*1220*/  SYNCS.PHASECHK.TRANS64.TRYWAIT P1, [UR17], R0 ;  /* 0x00000000ff0075a7 */ /* 0x0082a20008021111 */
[----:B------:R-:W3:Y:S02]  /*1230*/  SYNCS.PHASECHK.TRANS64.TRYWAIT P0, [UR12+0x28], R2 ;  /* 0x00002802ff0075a7 */ /* 0x000ee4000800110c */
[----:B-123-5:R-:W-:Y:S05]  /*1240*/  @!P0 BRA `(.L_x_11) ;  /* 0x0000002800dc8947 */ /* 0x02efea0003800000 */
.L_x_37:
[----:B------:R-:W-:-:S05]  /*1250*/  UMOV UR31, URZ ;  /* 0x000000ff001f7c82 */ /* 0x000fca0008000000 */
.L_x_14:
[----:B------:R-:W-:Y:S02]  /*1260*/  UIADD3 UR26, UPT, UPT, UR33, 0x1, URZ ;  /* 0x00000001211a7890 */ /* 0x000fe4000fffe0ff */
[----:B------:R-:W-:Y:S02]  /*1270*/  UISETP.GT.U32.AND UP0, UPT, UR31, 0x1e, UPT ;  /* 0x0000001e1f00788c */ /* 0x000fe4000bf04070 */
[----:B--2---:R-:W-:Y:S02]  /*1280*/  ULEA UR66, UR33, UR20, 0x6 ;  /* 0x0000001421427291 */ /* 0x004fe4000f8e30ff */
[----:B------:R-:W-:Y:S02]  /*1290*/  ULEA UR62, UR33, UR19, 0x7 ;  /* 0x00000013213e7291 */ /* 0x000fe4000f8e38ff */
[----:B------:R-:W-:Y:S01]  /*12a0*/  ULEA UR54, UR33, UR25, 0xb ;  /* 0x0000001921367291 */ /* 0x000fe2000f8e58ff */
[----:B------:R-:W-:Y:S01]  /*12b0*/  PLOP3.LUT P0, PT, PT, PT, UP0, 0x80, 0x8 ;  /* 0x000000000008781c */ /* 0x000fe20003f0f008 */
[----:B------:R-:W-:Y:S02]  /*12c0*/  ULEA UR52, UR33, UR24, 0xa ;  /* 0x0000001821347291 */ /* 0x000fe4000f8e50ff */
[----:B------:R-:W-:Y:S02]  /*12d0*/  ULEA UR17, UR33, UR12, 0x3 ;  /* 0x0000000c21117291 */ /* 0x000fe4000f8e18ff */
[----:B------:R-:W-:Y:S02]  /*12e0*/  UISETP.NE.AND UP1, UPT, UR26, 0x2, UPT ;  /* 0x000000021a00788c */ /* 0x000fe4000bf25270 */
[----:B------:R-:W-:Y:S02]  /*12f0*/  UIADD3 UR64, UPT, UPT, UR66, 0x20, URZ ;  /* 0x0000002042407890 */ /* 0x000fe4000fffe0ff */
        /* <DEDUP_REMOVED lines=10> */
[----:B------:R-:W-:Y:S02]  /*13a0*/  USEL UR29, URZ, 0x1, UP1 ;  /* 0x00000001ff1d7887 */ /* 0x000fe40008800000 */
[----:B------:R-:W-:Y:S01]  /*13b0*/  USEL UR33, UR26, URZ, UP1 ;  /* 0x000000ff1a217287 */ /* 0x000fe20008800000 */
[----:B------:R-:W-:Y:S01]  /*13c0*/  UMOV UR67, 0x4008 ;  /* 0x0000400800437882 */ /* 0x000fe20000000000 */
        /* <DEDUP_REMOVED lines=10> */
[----:B---3--:R-:W-:Y:S05]  /*1470*/  @P1 BRA `(.L_x_12) ;  /* 0x0000000000101947 */ /* 0x008fea0003800000 */
[----:B------:R-:W-:Y:S06]  /*1480*/  USHF.L.U32 UR26, UR34, 0x1f, URZ ;  /* 0x0000001f221a7899 */ /* 0x000fec00080006ff */
[----:B-1----:R-:W-:Y:S04]  /*1490*/  MOV R0, UR26 ;  /* 0x0000001a00007c02 */ /* 0x002fe80008000f00 */
[----:B------:R-:W1:Y:S02]  /*14a0*/  SYNCS.PHASECHK.TRANS64.TRYWAIT P1, [UR17], R0 ;  /* 0x00000000ff0075a7 */ /* 0x000e640008021111 */
[----:B-1----:R-:W-:Y:S05]  /*14b0*/  @!P1 BRA `(.L_x_13) ;  /* 0x0000002800609947 */ /* 0x002fea0003800000 */
.L_x_12:
[----:B------:R-:W-:Y:S01]  /*14c0*/  ULOP3.LUT UR34, UR34, UR29, URZ, 0x3c, !UPT ;  /* 0x0000001d22227292 */ /* 0x000fe2000f8e3cff */
[----:B------:R-:W-:Y:S01]  /*14d0*/  PLOP3.LUT P1, PT, PT, PT, PT, 0x80, 0x8 ;  /* 0x000000000008781c */ /* 0x000fe20003f2f070 */
[----:B------:R-:W-:Y:S01]  /*14e0*/  @!UP0 ULEA UR17, UR33, UR12, 0x3 ;  /* 0x0000000c21118291 */ /* 0x000fe2000f8e18ff */
[----:B------:R2:W-:Y:S01]  /*14f0*/  UTCCP.T.S.4x32dp128bit tmem[UR36+0x100], gdesc[UR66] ;  /* 0x00010042240079e7 */ /* 0x0005e20009100000 */
[----:B------:R-:W-:Y:S01]  /*1500*/  UMOV UR70, UR16 ;  /* 0x0000001000467c82 */ /* 0x000fe20008000000 */
[----:B------:R-:W-:Y:S01]  /*1510*/  @!UP0 USHF.L.U32 UR16, UR34, 0x1f, URZ ;  /* 0x0000001f22108899 */ /* 0x000fe200080006ff */
[----:B------:R2:W-:Y:S01]  /*1520*/  UTCCP.T.S.4x32dp128bit tmem[UR36+0x104], gdesc[UR64] ;  /* 0x00010440240079e7 */ /* 0x0005e20009100000 */
[----:B------:R2:W-:Y:S01]  /*1530*/  UTCCP.T.S.4x32dp128bit tmem[UR36+0x108], gdesc[UR62] ;  /* 0x0001083e240079e7 */ /* 0x0005e20009100000 */
[----:B------:R2:W-:Y:S01]  /*1540*/  UTCCP.T.S.4x32dp128bit tmem[UR36+0x10c], gdesc[UR60] ;  /* 0x00010c3c240079e7 */ /* 0x0005e20009100000 */
[----:B------:R2:W-:Y:S01]  /*1550*/  UTCCP.T.S.4x32dp128bit tmem[UR36+0x110], gdesc[UR58] ;  /* 0x0001103a240079e7 */ /* 0x0005e20009100000 */
[----:B------:R2:W-:Y:S01]  /*1560*/  UTCCP.T.S.4x32dp128bit tmem[UR36+0x114], gdesc[UR56] ;  /* 0x00011438240079e7 */ /* 0x0005e20009100000 */
[----:B------:R2:W-:Y:S01]  /*1570*/  UTCQMMA gdesc[UR52], gdesc[UR54], tmem[UR36], tmem[UR50], idesc[UR51], tmem[UR10], UP2 ;  /* 0x000a323634007dea */ /* 0x0005e20009000324 */
[----:B------:R-:W-:Y:S01]  /*1580*/  UMOV UR68, UR32 ;  /* 0x0000002000447c82 */ /* 0x000fe20008000000 */
[----:B------:R-:W-:Y:S01]  /*1590*/  UMOV UR69, 0x40004040 ;  /* 0x4000404000457882 */ /* 0x000fe20000000000 */
[----:B-1----:R-:W-:Y:S01]  /*15a0*/  MOV R0, UR16 ;  /* 0x0000001000007c02 */ /* 0x002fe20008000f00 */
[----:B------:R2:W-:Y:S01]  /*15b0*/  UTCQMMA gdesc[UR46], gdesc[UR48], tmem[UR36], tmem[UR44], idesc[UR45], tmem[UR6], UPT ;  /* 0x00062c302e007dea */ /* 0x0005e2000b800324 */
[----:B------:R-:W-:Y:S01]  /*15c0*/  UMOV UR71, 0x40004040 ;  /* 0x4000404000477882 */ /* 0x000fe20000000000 */
[----:B------:R-:W-:Y:S01]  /*15d0*/  UMOV UR72, UR18 ;  /* 0x0000001200487c82 */ /* 0x000fe20008000000 */
[----:B------:R-:W-:Y:S01]  /*15e0*/  UMOV UR73, 0x40004040 ;  /* 0x4000404000497882 */ /* 0x000fe20000000000 */
[----:B------:R2:W-:Y:S01]  /*15f0*/  UTCQMMA gdesc[UR68], gdesc[UR42], tmem[UR36], tmem[UR40], idesc[UR41], tmem[UR8], UPT ;  /* 0x0008282a44007dea */ /* 0x0005e2000b800324 */
[----:B------:R2:W-:Y:S01]  /*1600*/  UTCQMMA gdesc[UR72], gdesc[UR70], tmem[UR36], tmem[UR38], idesc[UR39], tmem[UR4], UPT ;  /* 0x0004264648007dea */ /* 0x0005e2000b800324 */
[----:B------:R2:W-:Y:S01]  /*1610*/  UTCBAR [UR30], URZ ;  /* 0x000000ff1e0073e9 */ /* 0x0005e200080000ff */
[----:B------:R2:W3:Y:S01]  /*1620*/  @!P0 SYNCS.PHASECHK.TRANS64.TRYWAIT P1, [UR17], R0 ;  /* 0x00000000ff0085a7 */ /* 0x0004e20008021111 */
[----:B------:R-:W-:Y:S02]  /*1630*/  UIADD3 UR31, UPT, UPT, UR31, 0x1, URZ ;  /* 0x000000011f1f7890 */ /* 0x000fe4000fffe0ff */
[----:B------:R-:W-:Y:S02]  /*1640*/  UPLOP3.LUT UP2, UPT, UPT, UPT, UPT, 0x80, 0x8 ;  /* 0x000000000008789c */ /* 0x000fe40003f4f070 */
[----:B------:R-:W-:Y:S09]  /*1650*/  UISETP.NE.AND UP0, UPT, UR31, 0x20, UPT ;  /* 0x000000201f00788c */ /* 0x000ff2000bf05270 */
[----:B------:R-:W-:Y:S05]  /*1660*/  BRA.U UP0, `(.L_x_14) ;  /* 0xfffffff900fc7547 */ /* 0x000fea000b83ffff */
[----:B------:R5:W-:Y:S01]  /*1670*/  UTCBAR [UR28], URZ ;  /* 0x000000ff1c0073e9 */ /* 0x000be200080000ff */
[----:B------:R-:W-:Y:S01]  /*1680*/  UISETP.GE.AND UP0, UPT, UR27, 0x200, UPT ;  /* 0x000002001b00788c */ /* 0x000fe2000bf06270 */
[----:B------:R-:W-:-:S08]  /*1690*/  LOP3.LUT R3, R3, 0x1, RZ, 0x3c, !PT ;  /* 0x0000000103037812 */ /* 0x000fd000078e3cff */
[----:B------:R-:W-:Y:S05]  /*16a0*/  BRA.U !UP0, `(.L_x_15) ;  /* 0xfffffff908c47547 */ /* 0x000fea000b83ffff */
.L_x_10:
[----:B------:R-:W1:Y:S02]  /*16b0*/  S2R R5, SR_CgaCtaId ;  /* 0x0000000000057919 */ /* 0x000e640000008800 */
[----:B-12---:R-:W-:-:S04]  /*16c0*/  LOP3.LUT R0, R5, 0x1, RZ, 0xc0, !PT ;  /* 0x0000000105007812 */ /* 0x006fc800078ec0ff */
[----:B------:R-:W-:-:S13]  /*16d0*/  ISETP.NE.U32.AND P0, PT, R0, 0x1, PT ;  /* 0x000000010000780c */ /* 0x000fda0003f05070 */
[----:B------:R-:W-:Y:S05]  /*16e0*/  @!P0 BRA `(.L_x_9) ;  /* 0x0000000000148947 */ /* 0x000fea0003800000 */
[----:B------:R-:W-:Y:S01]  /*16f0*/  MOV R0, 0x400 ;  /* 0x0000040000007802 */ /* 0x000fe20000000f00 */
[----:B------:R-:W-:-:S03]  /*1700*/  IMAD.U32 R2, R3, -0x80000000, RZ ;  /* 0x8000000003027824 */ /* 0x000fc600078e00ff */
[----:B------:R-:W-:-:S04]  /*1710*/  LEA R5, R5, R0, 0x18 ;  /* 0x0000000005057211 */ /* 0x000fc800078ec0ff */
[----:B------:R-:W1:Y:S02]  /*1720*/  SYNCS.PHASECHK.TRANS64.TRYWAIT P0, [R5+URZ+0x28], R2 ;  /* 0x00002802050075a7 */ /* 0x000e6400080011ff */
[----:B-1----:R-:W-:Y:S05]  /*1730*/  @!P0 BRA `(.L_x_16) ;  /* 0x0000002400e08947 */ /* 0x002fea0003800000 */
.L_x_9:
[----:B------:R-:W-:-:S13]  /*1740*/  ISETP.GT.AND P0, PT, R4, 0x3, PT ;  /* 0x000000030400780c */ /* 0x000fda0003f04270 */
[----:B-----5:R-:W-:Y:S05]  /*1750*/  @P0 EXIT ;  /* 0x000000000000094d */ /* 0x020fea0003800000 */
[----:B------:R-:W-:Y:S05]  /*1760*/  BRA.U !UP4, `(.L_x_17) ;  /* 0x000000010cb87547 */ /* 0x000fea000b800000 */
[----:B------:R-:W2:Y:S01]  /*1770*/  S2UR UR6, SR_CgaCtaId ;  /* 0x00000000000679c3 */ /* 0x000ea20000008800 */
[----:B------:R-:W-:Y:S01]  /*1780*/  NOP ;  /* 0x0000000000007918 */ /* 0x000fe20000000000 */
[----:B------:R-:W-:Y:S01]  /*1790*/  UMOV UR4, 0x40 ;  /* 0x0000004000047882 */ /* 0x000fe20000000000 */
[----:B------:R-:W-:Y:S01]  /*17a0*/  UMOV UR5, 0x400 ;  /* 0x0000040000057882 */ /* 0x000fe20000000000 */
[----:B--2---:R-:W-:Y:S02]  /*17b0*/  ULEA UR4, UR6, UR4, 0x18 ;  /* 0x0000000406047291 */ /* 0x004fe4000f8ec0ff */
[----:B------:R-:W-:-:S07]  /*17c0*/  ULEA UR5, UR6, UR5, 0x18 ;  /* 0x0000000506057291 */ /* 0x000fce000f8ec0ff */
[----:B-1----:R-:W1:Y:S02]  /*17d0*/  LDS.U8 R0, [UR4] ;  /* 0x00000004ff007984 */ /* 0x002e640008000000 */
[----:B-1----:R-:W-:-:S13]  /*17e0*/  ISETP.NE.AND P0, PT, R0, RZ, PT ;  /* 0x000000ff0000720c */ /* 0x002fda0003f05270 */
[----:B------:R-:W-:Y:S05]  /*17f0*/  @P0 BRA `(.L_x_18) ;  /* 0x00000000007c0947 */ /* 0x000fea0003800000 */
[----:B------:R-:W-:-:S13]  /*1800*/  ELECT P0, URZ, PT ;  /* 0x0000000000ff782f */ /* 0x000fda0003800000 */
[----:B------:R-:W-:Y:S05]  /*1810*/  @!P0 BRA `(.L_x_19) ;  /* 0x0000000000848947 */ /* 0x000fea0003800000 */
[----:B------:R-:W-:Y:S01]  /*1820*/  UMOV UR4, 0x10 ;  /* 0x0000001000047882 */ /* 0x000fe20000000000 */
[----:B------:R-:W-:-:S04]  /*1830*/  IMAD.MOV.U32 R2, RZ, RZ, 0xffff ;  /* 0x0000ffffff027424 */ /* 0x000fc800078e00ff */
[----:B------:R-:W-:Y:S04]  /*1840*/  DEPBAR.LE SB1, 0x36 ;  /* 0x00009d800000791a */ /* 0x000fe80000000000 */
[----:B------:R-:W1:Y:S02]  /*1850*/  UTCATOMSWS.FIND_AND_SET.ALIGN UP0, UR4, UR4 ;  /* 0x00000004000475e3 */ /* 0x000e640008000800 */
[----:B-1----:R-:W-:Y:S01]  /*1860*/  PLOP3.LUT P0, PT, PT, PT, UP0, 0x80, 0x8 ;  /* 0x000000000008781c */ /* 0x002fe20003f0f008 */
[----:B------:R-:W-:-:S03]  /*1870*/  IMAD.U32 R5, RZ, RZ, UR4 ;  /* 0x00000004ff057e24 */ /* 0x000fc6000f8e00ff */
[----:B------:R-:W-:-:S04]  /*1880*/  SEL R0, RZ, 0xffffffff, !P0 ;  /* 0xffffffffff007807 */ /* 0x000fc80004000000 */
[----:B------:R-:W-:Y:S01]  /*1890*/  ISETP.NE.AND P0, PT, R0, RZ, PT ;  /* 0x000000ff0000720c */ /* 0x000fe20003f05270 */
[----:B------:R-:W-:-:S12]  /*18a0*/  IMAD.MOV.U32 R0, RZ, RZ, 0x1 ;  /* 0x00000001ff007424 */ /* 0x000fd800078e00ff */
[----:B------:R-:W-:Y:S05]  /*18b0*/  @P0 BRA `(.L_x_20) ;  /* 0x0000000000240947 */ /* 0x000fea0003800000 */
.L_x_21:
[----:B------:R-:W-:Y:S05]  /*18c0*/  NANOSLEEP 0x64 ;  /* 0x000000640000795d */ /* 0x000fea0003800000 */
[----:B------:R-:W-:-:S05]  /*18d0*/  UMOV UR4, 0x10 ;  /* 0x0000001000047882 */ /* 0x000fca0000000000 */
[----:B------:R-:W-:Y:S04]  /*18e0*/  DEPBAR.LE SB1, 0x36 ;  /* 0x00009d800000791a */ /* 0x000fe80000000000 */
[----:B------:R-:W1:Y:S02]  /*18f0*/  UTCATOMSWS.FIND_AND_SET.ALIGN UP0, UR4, UR4 ;  /* 0x00000004000475e3 */ /* 0x000e640008000800 */
[----:B-1----:R-:W-:Y:S01]  /*1900*/  PLOP3.LUT P0, PT, PT, PT, UP0, 0x80, 0x8 ;  /* 0x000000000008781c */ /* 0x002fe20003f0f008 */
[----:B------:R-:W-:-:S03]  /*1910*/  IMAD.U32 R5, RZ, RZ, UR4 ;  /* 0x00000004ff057e24 */ /* 0x000fc6000f8e00ff */
[----:B------:R-:W-:-:S04]  /*1920*/  SEL R3, RZ, 0xffffffff, !P0 ;  /* 0xffffffffff037807 */ /* 0x000fc80004000000 */
[----:B------:R-:W-:-:S13]  /*1930*/  ISETP.NE.AND P0, PT, R3, RZ, PT ;  /* 0x000000ff0300720c */ /* 0x000fda0003f05270 */
[----:B------:R-:W-:Y:S05]  /*1940*/  @!P0 BRA `(.L_x_21) ;  /* 0xfffffffc00dc8947 */ /* 0x000fea000383ffff */
.L_x_20:
[C---:B------:R-:W-:Y:S01]  /*1950*/  VIADD R3, R5.reuse, 0x10 ;  /* 0x0000001005037836 */ /* 0x040fe20000000000 */
[----:B------:R-:W-:Y:S01]  /*1960*/  UMOV UR4, 0x50 ;  /* 0x0000005000047882 */ /* 0x000fe20000000000 */
[----:B------:R-:W-:Y:S01]  /*1970*/  SHF.L.U32 R2, R2, R5, RZ ;  /* 0x0000000502027219 */ /* 0x000fe200000006ff */
[----:B------:R-:W-:Y:S01]  /*1980*/  ULEA UR4, UR6, UR4, 0x18 ;  /* 0x0000000406047291 */ /* 0x000fe2000f8ec0ff */
[----:B------:R-:W-:Y:S01]  /*1990*/  IMAD.SHL.U32 R5, R5, 0x20, RZ ;  /* 0x0000002005057824 */ /* 0x000fe200078e00ff */
[----:B------:R-:W-:-:S04]  /*19a0*/  SHF.L.U32 R3, R0, R3, RZ ;  /* 0x0000000300037219 */ /* 0x000fc800000006ff */
[----:B------:R-:W-:-:S05]  /*19b0*/  LOP3.LUT R2, R3, R2, RZ, 0xfc, !PT ;  /* 0x0000000203027212 */ /* 0x000fca00078efcff */
[----:B------:R1:W-:Y:S04]  /*19c0*/  ATOMS.OR RZ, [UR4], R2 ;  /* 0x00000002ffff798c */ /* 0x0003e8000b000004 */
[----:B------:R1:W-:Y:S01]  /*19d0*/  STS [UR5+0x38], R5 ;  /* 0x00003805ff007988 */ /* 0x0003e20008000805 */
[----:B------:R-:W-:Y:S05]  /*19e0*/  BRA `(.L_x_19) ;  /* 0x0000000000107947 */ /* 0x000fea0003800000 */
.L_x_18:
[----:B------:R-:W-:Y:S02]  /*19f0*/  MOV R0, 0xffffffff ;  /* 0xffffffff00007802 */ /* 0x000fe40000000f00 */
[----:B------:R-:W-:-:S03]  /*1a00*/  MOV R2, 0x1a30 ;  /* 0x00001a3000027802 */ /* 0x000fc60000000f00 */
[----:B------:R1:W-:Y:S04]  /*1a10*/  STS [UR5+0x38], R0 ;  /* 0x00003800ff007988 */ /* 0x0003e80008000805 */
[----:B-1-34-:R-:W-:Y:S05]  /*1a20*/  CALL.REL.NOINC `($__internal_1_$__cuda_sm10x_tcgen05_guardrail_trap_phase_invalid_during_alloc) ;  /* 0x0000002400647944 */ /* 0x01afea0003c00000 */
.L_x_19:
[----:B------:R-:W-:Y:S05]  /*1a30*/  WARPSYNC.ALL ;  /* 0x0000000000007948 */ /* 0x000fea0003800000 */
[----:B------:R-:W-:Y:S01]  /*1a40*/  NOP ;  /* 0x0000000000007918 */ /* 0x000fe20000000000 */
.L_x_17:
[----:B------:R-:W2:Y:S08]  /*1a50*/  S2UR UR12, SR_CgaCtaId ;  /* 0x00000000000c79c3 */ /* 0x000eb00000008800 */
[----:B------:R-:W-:Y:S06]  /*1a60*/  BAR.SYNC.DEFER_BLOCKING 0x2, 0xa0 ;  /* 0x0082800000007b1d */ /* 0x000fec0000010000 */
[----:B------:R-:W-:-:S02]  /*1a70*/  UMOV UR4, 0x400 ;  /* 0x0000040000047882 */ /* 0x000fc40000000000 */
[----:B------:R-:W5:Y:S01]  /*1a80*/  S2UR UR18, SR_CTAID.Z ;  /* 0x00000000001279c3 */ /* 0x000f620000002700 */
[----:B--2---:R-:W-:Y:S02]  /*1a90*/  ULEA UR4, UR12, UR4, 0x18 ;  /* 0x000000040c047291 */ /* 0x004fe4000f8ec0ff */
[----:B-----5:R-:W-:-:S07]  /*1aa0*/  UISETP.GT.U32.AND UP0, UPT, UR18, 0x1ff, UPT ;  /* 0x000001ff1200788c */ /* 0x020fce000bf04070 */
[----:B------:R-:W2:Y:S02]  /*1ab0*/  LDS R72, [UR4+0x38] ;  /* 0x00003804ff487984 */ /* 0x000ea40008000800 */
[----:B------:R-:W-:Y:S05]  /*1ac0*/  BRA.U UP0, `(.L_x_22) ;  /* 0x0000001d00b07547 */ /* 0x000fea000b800000 */
[----:B------:R-:W5:Y:S01]  /*1ad0*/  LDCU.64 UR4, c[0x0][0x6c0] ;  /* 0x0000d800ff0477ac */ /* 0x000f620008000a00 */
[----:B------:R-:W1:Y:S01]  /*1ae0*/  S2UR UR11, SR_CgaCtaId ;  /* 0x00000000000b79c3 */ /* 0x000e620000008800 */
[----:B------:R-:W-:Y:S01]  /*1af0*/  HFMA2 R71, -RZ, RZ, 0, 0 ;  /* 0x00000000ff477431 */ /* 0x000fe200000001ff */
[----:B------:R-:W4:Y:S01]  /*1b00*/  LDCU.64 UR24, c[0x0][0x348] ;  /* 0x00006900ff1877ac */ /* 0x000f220008000a00 */
[----:B------:R-:W-:Y:S01]  /*1b10*/  UMOV UR17, URZ ;  /* 0x000000ff00117c82 */ /* 0x000fe20008000000 */
[----:B-----5:R-:W-:-:S04]  /*1b20*/  UIMAD.WIDE.U32 UR6, UR18, UR5, URZ ;  /* 0x00000005120672a5 */ /* 0x020fc8000f8e00ff */
[----:B------:R-:W-:-:S04]  /*1b30*/  UIADD3 UR5, UPT, UPT, UR18, -UR7, URZ ;  /* 0x8000000712057290 */ /* 0x000fc8000fffe0ff */
[----:B------:R-:W-:-:S03]  /*1b40*/  USHF.R.U32.HI UR5, URZ, UR23, UR5 ;  /* 0x00000017ff057299 */ /* 0x000fc60008011605 */
[----:B------:R-:W5:Y:S01]  /*1b50*/  LDCU UR6, c[0x0][0x6d0] ;  /* 0x0000da00ff0677ac */ /* 0x000f620008000800 */
[----:B------:R-:W-:-:S04]  /*1b60*/  UIADD3 UR5, UPT, UPT, UR7, UR5, URZ ;  /* 0x0000000507057290 */ /* 0x000fc8000fffe0ff */
[----:B------:R-:W-:-:S04]  /*1b70*/  USHF.R.U32.HI UR10, URZ, UR22, UR5 ;  /* 0x00000016ff0a7299 */ /* 0x000fc80008011605 */
[----:B------:R-:W-:-:S04]  /*1b80*/  UIADD3 UR10, UPT, UPT, -UR10, URZ, URZ ;  /* 0x000000ff0a0a7290 */ /* 0x000fc8000fffe1ff */
[----:B------:R-:W-:Y:S01]  /*1b90*/  UIMAD UR10, UR4, UR10, UR18 ;  /* 0x0000000a040a72a4 */ /* 0x000fe2000f8e0212 */
[----:B------:R-:W3:Y:S03]  /*1ba0*/  LDCU.64 UR4, c[0x0][0x6d8] ;  /* 0x0000db00ff0477ac */ /* 0x000ee60008000a00 */
[----:B-----5:R-:W-:-:S04]  /*1bb0*/  UIMAD.WIDE.U32 UR6, UR10, UR6, URZ ;  /* 0x000000060a0672a5 */ /* 0x020fc8000f8e00ff */
[----:B------:R-:W-:-:S04]  /*1bc0*/  UIADD3 UR6, UPT, UPT, UR10, -UR7, URZ ;  /* 0x800000070a067290 */ /* 0x000fc8000fffe0ff */
[----:B------:R-:W-:-:S04]  /*1bd0*/  USHF.R.U32.HI UR6, URZ, UR21, UR6 ;  /* 0x00000015ff067299 */ /* 0x000fc80008011606 */
[----:B------:R-:W-:-:S04]  /*1be0*/  UIADD3 UR7, UPT, UPT, UR7, UR6, URZ ;  /* 0x0000000607077290 */ /* 0x000fc8000fffe0ff */
[----:B------:R-:W-:-:S04]  /*1bf0*/  USHF.R.U32.HI UR7, URZ, UR15, UR7 ;  /* 0x0000000fff077299 */ /* 0x000fc80008011607 */
[----:B---3--:R-:W-:Y:S01]  /*1c00*/  UIMAD.WIDE.U32 UR8, UR7, UR5, URZ ;  /* 0x00000005070872a5 */ /* 0x008fe2000f8e00ff */
[----:B------:R-:W3:Y:S03]  /*1c10*/  LDCU UR5, c[0x0][0x6cc] ;  /* 0x0000d980ff0577ac */ /* 0x000ee60008000800 */
[----:B------:R-:W-:-:S03]  /*1c20*/  UIADD3 UR6, UPT, UPT, UR7, -UR9, URZ ;  /* 0x8000000907067290 */ /* 0x000fc6000fffe0ff */
[----:B------:R-:W-:Y:S01]  /*1c30*/  UMOV UR8, 0x400 ;  /* 0x0000040000087882 */ /* 0x000fe20000000000 */
[----:B------:R-:W-:Y:S02]  /*1c40*/  USHF.R.U32.HI UR6, URZ, UR14, UR6 ;  /* 0x0000000eff067299 */ /* 0x000fe40008011606 */
[----:B-1----:R-:W-:Y:S02]  /*1c50*/  ULEA UR11, UR11, UR8, 0x18 ;  /* 0x000000080b0b7291 */ /* 0x002fe4000f8ec0ff */
[----:B------:R-:W-:Y:S02]  /*1c60*/  UIADD3 UR6, UPT, UPT, UR9, UR6, URZ ;  /* 0x0000000609067290 */ /* 0x000fe4000fffe0ff */
[----:B------:R-:W-:Y:S02]  /*1c70*/  UIADD3 UR16, UPT, UPT, UR11, 0x8400, URZ ;  /* 0x000084000b107890 */ /* 0x000fe4000fffe0ff */
[----:B------:R-:W-:-:S04]  /*1c80*/  USHF.R.U32.HI UR6, URZ, UR13, UR6 ;  /* 0x0000000dff067299 */ /* 0x000fc80008011606 */
[----:B------:R-:W-:Y:S02]  /*1c90*/  UIADD3 UR8, UPT, UPT, -UR6, URZ, URZ ;  /* 0x000000ff06087290 */ /* 0x000fe4000fffe1ff */
[----:B------:R-:W-:Y:S02]  /*1ca0*/  UIADD3 UR6, UPT, UPT, -UR7, URZ, URZ ;  /* 0x000000ff07067290 */ /* 0x000fe4000fffe1ff */
[----:B------:R-:W-:Y:S02]  /*1cb0*/  UIMAD UR4, UR4, UR8, UR7 ;  /* 0x00000008040472a4 */ /* 0x000fe4000f8e0207 */
[----:B---34-:R-:W-:-:S12]  /*1cc0*/  UIMAD UR10, UR5, UR6, UR10 ;  /* 0x00000006050a72a4 */ /* 0x018fd8000f8e020a */
.L_x_27:
[----:B------:R-:W-:Y:S01]  /*1cd0*/  SHF.L.U32 R2, R71, 0x1f, RZ ;  /* 0x0000001f47027819 */ /* 0x000fe200000006ff */
[----:B-1----:R-:W1:Y:S01]  /*1ce0*/  S2R R5, SR_TID.X ;  /* 0x0000000000057919 */ /* 0x002e620000002100 */
[----:B------:R-:W-:Y:S02]  /*1cf0*/  USHF.L.U32 UR27, UR17, 0x3, URZ ;  /* 0x00000003111b7899 */ /* 0x000fe400080006ff */
[----:B------:R-:W3:Y:S01]  /*1d00*/  SYNCS.PHASECHK.TRANS64.TRYWAIT P0, [UR11+0x20], R2 ;  /* 0x00002002ff0075a7 */ /* 0x000ee2000800110b */
[----:B-1----:R-:W-:Y:S01]  /*1d10*/  LEA R69, R5, UR11, 0x7 ;  /* 0x0000000b05457c11 */ /* 0x002fe2000f8e38ff */
[----:B---3--:R-:W-:Y:S08]  /*1d20*/  @!P0 BRA `(.L_x_23) ;  /* 0x00000020007c8947 */ /* 0x008ff00003800000 */
.L_x_41:
[C---:B------:R-:W-:Y:S01]  /*1d30*/  VIADD R7, R69.reuse, 0x8430 ;  /* 0x0000843045077836 */ /* 0x040fe20000000000 */
[----:B------:R-:W3:Y:S01]  /*1d40*/  S2UR UR12, SR_CgaCtaId ;  /* 0x00000000000c79c3 */ /* 0x000ee20000008800 */
[----:B-1----:R-:W-:Y:S01]  /*1d50*/  VIADD R0, R69, 0x8420 ;  /* 0x0000842045007836 */ /* 0x002fe20000000000 */
[----:B------:R-:W-:Y:S01]  /*1d60*/  UIADD3 UR30, UP1, UPT, UR24, 0x2c0, URZ ;  /* 0x000002c0181e7890 */ /* 0x000fe2000ff3e0ff */
[----:B------:R-:W-:Y:S01]  /*1d70*/  IMAD.U32 R5, R5, 0x10000, RZ ;  /* 0x0001000005057824 */ /* 0x000fe200078e00ff */
[----:B------:R-:W-:Y:S01]  /*1d80*/  SHF.R.U32.HI R68, RZ, 0x3, R7 ;  /* 0x00000003ff447819 */ /* 0x000fe20000011607 */
[----:B------:R-:W-:Y:S01]  /*1d90*/  UIADD3 UR28, UP0, UPT, UR24, 0x240, URZ ;  /* 0x00000240181c7890 */ /* 0x000fe2000ff1e0ff */
[----:B------:R-:W-:Y:S01]  /*1da0*/  SHF.R.U32.HI R3, RZ, 0x3, R0 ;  /* 0x00000003ff037819 */ /* 0x000fe20000011600 */
[----:B------:R-:W1:Y:S01]  /*1db0*/  LDCU UR20, c[0x0][0x6e4] ;  /* 0x0000dc80ff1477ac */ /* 0x000e620008000800 */
[----:B------:R-:W-:Y:S01]  /*1dc0*/  LOP3.LUT R68, R7, 0x70, R68, 0x78, !PT ;  /* 0x0000007007447812 */ /* 0x000fe200078e7844 */
[C---:B------:R-:W-:Y:S01]  /*1dd0*/  VIADD R7, R69.reuse, 0x8410 ;  /* 0x0000841045077836 */ /* 0x040fe20000000000 */
[----:B------:R-:W-:Y:S01]  /*1de0*/  LOP3.LUT R3, R0, 0x70, R3, 0x78, !PT ;  /* 0x0000007000037812 */ /* 0x000fe200078e7803 */
[----:B------:R-:W-:Y:S01]  /*1df0*/  VIADD R69, R69, 0x8400 ;  /* 0x0000840045457836 */ /* 0x000fe20000000000 */
[----:B------:R-:W-:Y:S01]  /*1e00*/  LOP3.LUT R5, R5, 0xe00000, RZ, 0xc0, !PT ;  /* 0x00e0000005057812 */ /* 0x000fe200078ec0ff */
[----:B------:R-:W-:Y:S01]  /*1e10*/  USHF.L.U32 UR10, UR10, 0x7, URZ ;  /* 0x000000070a0a7899 */ /* 0x000fe200080006ff */
[----:B------:R-:W-:Y:S01]  /*1e20*/  SHF.R.U32.HI R2, RZ, 0x3, R7 ;  /* 0x00000003ff027819 */ /* 0x000fe20000011607 */
[----:B------:R-:W-:Y:S01]  /*1e30*/  USHF.L.U32 UR5, UR4, 0x7, URZ ;  /* 0x0000000704057899 */ /* 0x000fe200080006ff */
[----:B------:R-:W-:Y:S01]  /*1e40*/  SHF.R.U32.HI R0, RZ, 0x3, R69 ;  /* 0x00000003ff007819 */ /* 0x000fe20000011645 */
[----:B--2---:R-:W-:Y:S01]  /*1e50*/  IMAD.IADD R70, R72, 0x1, R5 ;  /* 0x0000000148467824 */ /* 0x004fe200078e0205 */
[----:B------:R-:W-:Y:S01]  /*1e60*/  LOP3.LUT R2, R7, 0x70, R2, 0x78, !PT ;  /* 0x0000007007027812 */ /* 0x000fe200078e7802 */
[----:B------:R-:W-:Y:S01]  /*1e70*/  USHF.L.U32 UR9, UR4, 0x8, URZ ;  /* 0x0000000804097899 */ /* 0x000fe200080006ff */
[----:B------:R-:W-:Y:S01]  /*1e80*/  LOP3.LUT R0, R69, 0x70, R0, 0x78, !PT ;  /* 0x0000007045007812 */ /* 0x000fe200078e7800 */
[----:B------:R-:W-:-:S02]  /*1e90*/  UIADD3.X UR31, UPT, UPT, URZ, UR25, URZ, UP1, !UPT ;  /* 0x00000019ff1f7290 */ /* 0x000fc40008ffe4ff */
[----:B------:R-:W-:Y:S01]  /*1ea0*/  UIADD3.X UR29, UPT, UPT, URZ, UR25, URZ, UP0, !UPT ;  /* 0x00000019ff1d7290 */ /* 0x000fe200087fe4ff */
[----:B------:R-:W-:Y:S01]  /*1eb0*/  UMOV UR26, URZ ;  /* 0x000000ff001a7c82 */ /* 0x000fe20008000000 */
[----:B------:R-:W-:Y:S01]  /*1ec0*/  UMOV UR19, 0x400 ;  /* 0x0000040000137882 */ /* 0x000fe20000000000 */
[----:B-1-3--:R-:W-:-:S09]  /*1ed0*/  UMOV UR8, UR16 ;  /* 0x0000001000087c82 */ /* 0x00afd20008000000 */
.L_x_26:
[----:B------:R-:W-:Y:S01]  /*1ee0*/  R2UR UR4, R70 ;  /* 0x00000000460472ca */ /* 0x000fe200000e0000 */
[----:B------:R-:W-:-:S12]  /*1ef0*/  ULEA UR7, UR12, UR19, 0x18 ;  /* 0x000000130c077291 */ /* 0x000fd8000f8ec0ff */
[----:B-1----:R-:W1:Y:S01]  /*1f00*/  LDTM.x32 R36, tmem[UR4] ;  /* 0x00000004002479ee */ /* 0x002e6200082c0000 */
[----:B------:R-:W2:Y:S01]  /*1f10*/  LDTM.x32 R4, tmem[UR4+0x20] ;  /* 0x00002004000479ee */ /* 0x000ea200082c0000 */
[----:B------:R-:W-:-:S04]  /*1f20*/  USHF.R.S32.HI UR4, URZ, 0x1f, UR27 ;  /* 0x0000001fff047899 */ /* 0x000fc8000801141b */
[----:B------:R-:W-:-:S04]  /*1f30*/  ULEA.HI UR4, UR4, UR27, URZ, 0x2 ;  /* 0x0000001b04047291 */ /* 0x000fc8000f8f10ff */
[----:B------:R-:W-:-:S04]  /*1f40*/  ULOP3.LUT UR4, UR4, 0xfffffffc, URZ, 0xc0, !UPT ;  /* 0xfffffffc04047892 */ /* 0x000fc8000f8ec0ff */
[----:B------:R-:W-:-:S06]  /*1f50*/  UIADD3 UR4, UPT, UPT, -UR4, UR27, URZ ;  /* 0x0000001b04047290 */ /* 0x000fcc000fffe1ff */
[----:B------:R-:W-:Y:S01]  /*1f60*/  MOV R81, UR4 ;  /* 0x0000000400517c02 */ /* 0x000fe20008000f00 */
[----:B-1----:R-:W-:Y:S01]  /*1f70*/  FMUL R73, R37, UR20 ;  /* 0x0000001425497c20 */ /* 0x002fe20008400000 */
[----:B------:R-:W-:Y:S01]  /*1f80*/  FMUL R74, R36, UR20 ;  /* 0x00000014244a7c20 */ /* 0x000fe20008400000 */
        /* <DEDUP_REMOVED lines=14> */
[----:B--2---:R-:W-:Y:S01]  /*2070*/  FMUL R82, R4, UR20 ;  /* 0x0000001404527c20 */ /* 0x004fe20008400000 */
[----:B------:R-:W-:Y:S01]  /*2080*/  F2FP.BF16.F32.PACK_AB R39, R79, R80 ;  /* 0x000000504f27723e */ /* 0x000fe200000010ff */
[----:B------:R-:W-:Y:S01]  /*2090*/  FMUL R83, R5, UR20 ;  /* 0x0000001405537c20 */ /* 0x000fe20008400000 */
[----:B------:R-:W-:Y:S01]  /*20a0*/  F2FP.BF16.F32.PACK_AB R38, R77, R78 ;  /* 0x0000004e4d26723e */ /* 0x000fe200000010ff */
[----:B------:R-:W-:Y:S01]  /*20b0*/  FMUL R85, R6, UR20 ;  /* 0x0000001406557c20 */ /* 0x000fe20008400000 */
[----:B------:R-:W-:Y:S01]  /*20c0*/  F2FP.BF16.F32.PACK_AB R37, R75, R76 ;  /* 0x0000004c4b25723e */ /* 0x000fe200000010ff */
[----:B------:R-:W-:Y:S01]  /*20d0*/  FMUL R86, R83, -1.4426950216293334961 ;  /* 0xbfb8aa3b53567820 */ /* 0x000fe20000400000 */
[----:B------:R-:W-:Y:S01]  /*20e0*/  F2FP.BF16.F32.PACK_AB R36, R73, R74 ;  /* 0x0000004a4924723e */ /* 0x000fe200000010ff */
[----:B------:R-:W-:Y:S01]  /*20f0*/  FMUL R84, R82, -1.4426950216293334961 ;  /* 0xbfb8aa3b52547820 */ /* 0x000fe20000400000 */
[----:B------:R-:W-:Y:S01]  /*2100*/  LEA R87, R81, R0, 0xe ;  /* 0x0000000051577211 */ /* 0x000fe200078e70ff */
[----:B------:R-:W-:Y:S01]  /*2110*/  FMUL R53, R53, UR20 ;  /* 0x0000001435357c20 */ /* 0x000fe20008400000 */
[----:B------:R-:W-:Y:S01]  /*2120*/  F2FP.BF16.F32.PACK_AB R43, R51, R50 ;  /* 0x00000032332b723e */ /* 0x000fe200000010ff */
[----:B------:R-:W-:Y:S01]  /*2130*/  MUFU.EX2 R86, R86 ;  /* 0x0000005600567308 */ /* 0x000fe20000000800 */
[----:B------:R-:W-:Y:S01]  /*2140*/  F2FP.BF16.F32.PACK_AB R42, R49, R48 ;  /* 0x00000030312a723e */ /* 0x000fe200000010ff */
[----:B------:R1:W-:Y:S01]  /*2150*/  STS.128 [R87], R36 ;  /* 0x0000002457007388 */ /* 0x0003e20000000c00 */
[----:B------:R-:W-:Y:S01]  /*2160*/  F2FP.BF16.F32.PACK_AB R41, R47, R46 ;  /* 0x0000002e2f29723e */ /* 0x000fe200000010ff */
[----:B------:R-:W-:Y:S01]  /*2170*/  FMUL R52, R52, UR20 ;  /* 0x0000001434347c20 */ /* 0x000fe20008400000 */
[----:B------:R-:W-:Y:S01]  /*2180*/  F2FP.BF16.F32.PACK_AB R40, R45, R44 ;  /* 0x0000002c2d28723e */ /* 0x000fe200000010ff */
[----:B------:R-:W-:Y:S01]  /*2190*/  FMUL R55, R55, UR20 ;  /* 0x0000001437377c20 */ /* 0x000fe20008400000 */
[----:B------:R-:W-:Y:S01]  /*21a0*/  LEA R4, R81, R2, 0xe ;  /* 0x0000000251047211 */ /* 0x000fe200078e70ff */
[----:B------:R-:W-:Y:S01]  /*21b0*/  FMUL R54, R54, UR20 ;  /* 0x0000001436367c20 */ /* 0x000fe20008400000 */
[----:B------:R-:W-:Y:S01]  /*21c0*/  FMUL R57, R57, UR20 ;  /* 0x0000001439397c20 */ /* 0x000fe20008400000 */
[----:B------:R-:W-:Y:S01]  /*21d0*/  FMUL R56, R56, UR20 ;  /* 0x0000001438387c20 */ /* 0x000fe20008400000 */
[----:B------:R-:W-:Y:S01]  /*21e0*/  FMUL R59, R59, UR20 ;  /* 0x000000143b3b7c20 */ /* 0x000fe20008400000 */
[----:B------:R2:W-:Y:S01]  /*21f0*/  STS.128 [R4], R40 ;  /* 0x0000002804007388 */ /* 0x0005e20000000c00 */
[----:B------:R-:W-:Y:S01]  /*2200*/  FMUL R58, R58, UR20 ;  /* 0x000000143a3a7c20 */ /* 0x000fe20008400000 */
[----:B------:R-:W3:Y:S01]  /*2210*/  MUFU.EX2 R84, R84 ;  /* 0x0000005400547308 */ /* 0x000ee20000000800 */
[----:B------:R-:W-:Y:S01]  /*2220*/  FMUL R10, R10, UR20 ;  /* 0x000000140a0a7c20 */ /* 0x000fe20008400000 */
[----:B------:R-:W-:Y:S01]  /*2230*/  F2FP.BF16.F32.PACK_AB R6, R57, R56 ;  /* 0x000000383906723e */ /* 0x000fe200000010ff */
[----:B------:R-:W-:Y:S01]  /*2240*/  FMUL R61, R61, UR20 ;  /* 0x000000143d3d7c20 */ /* 0x000fe20008400000 */
[----:B------:R-:W-:Y:S01]  /*2250*/  F2FP.BF16.F32.PACK_AB R5, R55, R54 ;  /* 0x000000363705723e */ /* 0x000fe200000010ff */
[----:B------:R-:W-:Y:S01]  /*2260*/  FMUL R92, R10, -1.4426950216293334961 ;  /* 0xbfb8aa3b0a5c7820 */ /* 0x000fe20000400000 */
[----:B------:R-:W-:Y:S01]  /*2270*/  LEA R88, R81, R3, 0xe ;  /* 0x0000000351587211 */ /* 0x000fe200078e70ff */
[----:B------:R-:W-:Y:S01]  /*2280*/  FMUL R60, R60, UR20 ;  /* 0x000000143c3c7c20 */ /* 0x000fe20008400000 */
[----:B------:R-:W-:Y:S01]  /*2290*/  FMUL R63, R63, UR20 ;  /* 0x000000143f3f7c20 */ /* 0x000fe20008400000 */
[----:B------:R-:W-:Y:S01]  /*22a0*/  FMUL R62, R62, UR20 ;  /* 0x000000143e3e7c20 */ /* 0x000fe20008400000 */
[----:B------:R-:W-:Y:S01]  /*22b0*/  FMUL R66, R66, UR20 ;  /* 0x0000001442427c20 */ /* 0x000fe20008400000 */
[----:B------:R-:W-:Y:S01]  /*22c0*/  LEA R91, R81, R68, 0xe ;  /* 0x00000044515b7211 */ /* 0x000fe200078e70ff */
[----:B------:R-:W-:Y:S01]  /*22d0*/  FMUL R8, R8, UR20 ;  /* 0x0000001408087c20 */ /* 0x000fe20008400000 */
[----:B------:R-:W-:Y:S01]  /*22e0*/  FMUL R11, R11, UR20 ;  /* 0x000000140b0b7c20 */ /* 0x000fe20008400000 */
[----:B------:R-:W-:Y:S01]  /*22f0*/  FMUL R13, R13, UR20 ;  /* 0x000000140d0d7c20 */ /* 0x000fe20008400000 */
[----:B------:R-:W-:Y:S01]  /*2300*/  FMUL R17, R17, UR20 ;  /* 0x0000001411117c20 */ /* 0x000fe20008400000 */
[----:B------:R-:W-:Y:S01]  /*2310*/  FMUL R20, R20, UR20 ;  /* 0x0000001414147c20 */ /* 0x000fe20008400000 */
[----:B---3--:R-:W-:Y:S01]  /*2320*/  FADD R93, R84, 1 ;  /* 0x3f800000545d7421 */ /* 0x008fe20000000000 */
[----:B------:R-:W-:Y:S01]  /*2330*/  FMUL R90, R11, -1.4426950216293334961 ;  /* 0xbfb8aa3b0b5a7820 */ /* 0x000fe20000400000 */
[----:B-1----:R-:W-:Y:S01]  /*2340*/  F2FP.BF16.F32.PACK_AB R37, R63, R62 ;  /* 0x0000003e3f25723e */ /* 0x002fe200000010ff */
[----:B------:R-:W-:Y:S01]  /*2350*/  FMUL R14, R14, UR20 ;  /* 0x000000140e0e7c20 */ /* 0x000fe20008400000 */
[----:B------:R-:W-:Y:S01]  /*2360*/  F2FP.BF16.F32.PACK_AB R36, R61, R60 ;  /* 0x0000003c3d24723e */ /* 0x000fe200000010ff */
[----:B------:R-:W-:Y:S01]  /*2370*/  FMUL R15, R15, UR20 ;  /* 0x000000140f0f7c20 */ /* 0x000fe20008400000 */
[----:B------:R-:W-:Y:S01]  /*2380*/  FMUL R25, R25, UR20 ;  /* 0x0000001419197c20 */ /* 0x000fe20008400000 */
[----:B------:R-:W1:Y:S01]  /*2390*/  MUFU.EX2 R90, R90 ;  /* 0x0000005a005a7308 */ /* 0x000e620000000800 */
[----:B------:R-:W-:Y:S01]  /*23a0*/  FMUL R26, R26, UR20 ;  /* 0x000000141a1a7c20 */ /* 0x000fe20008400000 */
[----:B------:R-:W-:Y:S01]  /*23b0*/  FMUL R27, R27, UR20 ;  /* 0x000000141b1b7c20 */ /* 0x000fe20008400000 */
[----:B------:R-:W-:Y:S01]  /*23c0*/  FMUL R29, R29, UR20 ;  /* 0x000000141d1d7c20 */ /* 0x000fe20008400000 */
[----:B------:R-:W-:Y:S01]  /*23d0*/  FMUL R30, R30, UR20 ;  /* 0x000000141e1e7c20 */ /* 0x000fe20008400000 */
[----:B--2---:R-:W-:Y:S01]  /*23e0*/  FMUL R43, R85, -1.4426950216293334961 ;  /* 0xbfb8aa3b552b7820 */ /* 0x004fe20000400000 */
[----:B------:R-:W-:Y:S01]  /*23f0*/  FMUL R42, R7, UR20 ;  /* 0x00000014072a7c20 */ /* 0x000fe20008400000 */
[----:B------:R-:W-:Y:S01]  /*2400*/  F2FP.BF16.F32.PACK_AB R7, R59, R58 ;  /* 0x0000003a3b07723e */ /* 0x000fe200000010ff */
[----:B------:R-:W-:Y:S01]  /*2410*/  FMUL R40, R65, UR20 ;  /* 0x0000001441287c20 */ /* 0x000fe20008400000 */
[----:B------:R-:W-:Y:S01]  /*2420*/  F2FP.BF16.F32.PACK_AB R4, R53, R52 ;  /* 0x000000343504723e */ /* 0x000fe200000010ff */
[----:B------:R-:W-:Y:S01]  /*2430*/  FMUL R87, R42, -1.4426950216293334961 ;  /* 0xbfb8aa3b2a577820 */ /* 0x000fe20000400000 */
[----:B------:R-:W-:Y:S01]  /*2440*/  MUFU.EX2 R43, R43 ;  /* 0x0000002b002b7308 */ /* 0x000fe20000000800 */
[----:B------:R-:W-:Y:S01]  /*2450*/  FMUL R65, R9, UR20 ;  /* 0x0000001409417c20 */ /* 0x000fe20008400000 */
[----:B------:R-:W-:Y:S01]  /*2460*/  FMUL R41, R67, UR20 ;  /* 0x0000001443297c20 */ /* 0x000fe20008400000 */
[----:B------:R2:W-:Y:S01]  /*2470*/  STS.128 [R88], R4 ;  /* 0x0000000458007388 */ /* 0x0005e20000000c00 */
[----:B------:R-:W-:Y:S01]  /*2480*/  FMUL R9, R64, UR20 ;  /* 0x0000001440097c20 */ /* 0x000fe20008400000 */
[----:B------:R-:W-:Y:S01]  /*2490*/  FMUL R64, R65, -1.4426950216293334961 ;  /* 0xbfb8aa3b41407820 */ /* 0x000fe20000400000 */
[----:B------:R-:W-:Y:S01]  /*24a0*/  FMUL R67, R8, -1.4426950216293334961 ;  /* 0xbfb8aa3b08437820 */ /* 0x000fe20000400000 */
[----:B------:R-:W-:Y:S01]  /*24b0*/  F2FP.BF16.F32.PACK_AB R39, R41, R66 ;  /* 0x000000422927723e */ /* 0x000fe200000010ff */
[----:B------:R-:W3:Y:S01]  /*24c0*/  MUFU.EX2 R87, R87 ;  /* 0x0000005700577308 */ /* 0x000ee20000000800 */
[----:B------:R-:W-:Y:S01]  /*24d0*/  F2FP.BF16.F32.PACK_AB R38, R40, R9 ;  /* 0x000000092826723e */ /* 0x000fe200000010ff */
[----:B-1----:R-:W-:Y:S01]  /*24e0*/  FADD R90, R90, 1 ;  /* 0x3f8000005a5a7421 */ /* 0x002fe20000000000 */
[----:B------:R-:W-:Y:S01]  /*24f0*/  FMUL R31, R31, UR20 ;  /* 0x000000141f1f7c20 */ /* 0x000fe20008400000 */
[----:B------:R-:W-:-:S02]  /*2500*/  FMUL R35, R35, UR20 ;  /* 0x0000001423237c20 */ /* 0x000fc40008400000 */
[----:B------:R1:W-:Y:S02]  /*2510*/  STS.128 [R91], R36 ;  /* 0x000000245b007388 */ /* 0x0003e40000000c00 */
[----:B------:R-:W-:Y:S08]  /*2520*/  MUFU.EX2 R64, R64 ;  /* 0x0000004000407308 */ /* 0x000ff00000000800 */
[----:B------:R-:W-:Y:S01]  /*2530*/  MUFU.EX2 R67, R67 ;  /* 0x0000004300437308 */ /* 0x000fe20000000800 */
[----:B---3--:R-:W-:-:S07]  /*2540*/  FADD R87, R87, 1 ;  /* 0x3f80000057577421 */ /* 0x008fce0000000000 */
[----:B--2---:R2:W-:Y:S01]  /*2550*/  MUFU.EX2 R5, R92 ;  /* 0x0000005c00057308 */ /* 0x0045e20000000800 */
[----:B------:R-:W-:Y:S01]  /*2560*/  FMUL R7, R18, UR20 ;  /* 0x0000001412077c20 */ /* 0x000fe20008400000 */
[----:B------:R-:W-:Y:S01]  /*2570*/  FMUL R18, R19, UR20 ;  /* 0x0000001413127c20 */ /* 0x000fe20008400000 */
[----:B------:R-:W-:Y:S01]  /*2580*/  FMUL R19, R21, UR20 ;  /* 0x0000001415137c20 */ /* 0x000fe20008400000 */
[----:B------:R-:W-:Y:S01]  /*2590*/  FMUL R88, R13, -1.4426950216293334961 ;  /* 0xbfb8aa3b0d587820 */ /* 0x000fe20000400000 */
[----:B------:R-:W-:Y:S01]  /*25a0*/  FMUL R4, R12, UR20 ;  /* 0x000000140c047c20 */ /* 0x000fe20008400000 */
[----:B------:R-:W-:Y:S01]  /*25b0*/  FMUL R6, R16, UR20 ;  /* 0x0000001410067c20 */ /* 0x000fe20008400000 */
[----:B------:R-:W-:Y:S01]  /*25c0*/  FMUL R12, R14, -1.4426950216293334961 ;  /* 0xbfb8aa3b0e0c7820 */ /* 0x000fe20000400000 */
[----:B------:R-:W-:Y:S01]  /*25d0*/  FMUL R16, R15, -1.4426950216293334961 ;  /* 0xbfb8aa3b0f107820 */ /* 0x000fe20000400000 */
[----:B------:R-:W-:Y:S01]  /*25e0*/  FMUL R89, R4, -1.4426950216293334961 ;  /* 0xbfb8aa3b04597820 */ /* 0x000fe20000400000 */
[----:B------:R-:W-:Y:S01]  /*25f0*/  MUFU.EX2 R88, R88 ;  /* 0x0000005800587308 */ /* 0x000fe20000000800 */
[----:B-1----:R-:W-:Y:S01]  /*2600*/  FMUL R91, R17, -1.4426950216293334961 ;  /* 0xbfb8aa3b115b7820 */ /* 0x002fe20000400000 */
[----:B------:R-:W-:Y:S01]  /*2610*/  FMUL R39, R7, -1.4426950216293334961 ;  /* 0xbfb8aa3b07277820 */ /* 0x000fe20000400000 */
[----:B------:R-:W-:Y:S01]  /*2620*/  FMUL R38, R6, -1.4426950216293334961 ;  /* 0xbfb8aa3b06267820 */ /* 0x000fe20000400000 */
[----:B--2---:R-:W-:Y:S01]  /*2630*/  FADD R92, R86, 1 ;  /* 0x3f800000565c7421 */ /* 0x004fe20000000000 */
[----:B------:R-:W-:-:S03]  /*2640*/  FADD R86, R43, 1 ;  /* 0x3f8000002b567421 */ /* 0x000fc60000000000 */
[----:B------:R-:W1:Y:S01]  /*2650*/  MUFU.RCP R37, R93 ;  /* 0x0000005d00257308 */ /* 0x000e620000001000 */
[----:B------:R-:W-:-:S07]  /*2660*/  FMUL R43, R18, -1.4426950216293334961 ;  /* 0xbfb8aa3b122b7820 */ /* 0x000fce0000400000 */
[----:B------:R-:W2:Y:S08]  /*2670*/  MUFU.RCP R86, R86 ;  /* 0x0000005600567308 */ /* 0x000eb00000001000 */
[----:B------:R-:W3:Y:S01]  /*2680*/  MUFU.RCP R93, R87 ;  /* 0x00000057005d7308 */ /* 0x000ee20000001000 */
[----:B-1----:R-:W-:-:S04]  /*2690*/  FMUL R37, R82, R37 ;  /* 0x0000002552257220 */ /* 0x002fc80000400000 */
[----:B------:R-:W-:Y:S01]  /*26a0*/  FMUL R36, R74, R37 ;  /* 0x000000254a247220 */ /* 0x000fe20000400000 */
[----:B------:R-:W-:Y:S02]  /*26b0*/  FADD R74, R67, 1 ;  /* 0x3f800000434a7421 */ /* 0x000fe40000000000 */
[----:B------:R1:W4:Y:S01]  /*26c0*/  MUFU.RCP R84, R92 ;  /* 0x0000005c00547308 */ /* 0x0003220000001000 */
[----:B--2---:R-:W-:Y:S01]  /*26d0*/  FMUL R21, R85, R86 ;  /* 0x0000005655157220 */ /* 0x004fe20000400000 */
[----:B------:R-:W-:-:S03]  /*26e0*/  F2FP.BF16.F32.PACK_AB R85, R42, R85 ;  /* 0x000000552a55723e */ /* 0x000fc600000010ff */
[----:B------:R-:W-:Y:S01]  /*26f0*/  FMUL R76, R76, R21 ;  /* 0x000000154c4c7220 */ /* 0x000fe20000400000 */
[----:B------:R-:W-:Y:S02]  /*2700*/  FMUL R21, R22, UR20 ;  /* 0x0000001416157c20 */ /* 0x000fe40008400000 */
[----:B------:R2:W5:Y:S01]  /*2710*/  MUFU.RCP R87, R74 ;  /* 0x0000004a00577308 */ /* 0x0005620000001000 */
[----:B---3--:R-:W-:Y:S01]  /*2720*/  FMUL R22, R42, R93 ;  /* 0x0000005d2a167220 */ /* 0x008fe20000400000 */
[----:B------:R-:W-:Y:S01]  /*2730*/  FMUL R86, R21, -1.4426950216293334961 ;  /* 0xbfb8aa3b15567820 */ /* 0x000fe20000400000 */
[----:B------:R-:W-:Y:S01]  /*2740*/  FADD R93, R5, 1 ;  /* 0x3f800000055d7421 */ /* 0x000fe20000000000 */
[----:B------:R-:W-:Y:S01]  /*2750*/  FMUL R5, R25, -1.4426950216293334961 ;  /* 0xbfb8aa3b19057820 */ /* 0x000fe20000400000 */
[----:B------:R-:W-:Y:S01]  /*2760*/  FMUL R75, R75, R22 ;  /* 0x000000164b4b7220 */ /* 0x000fe20000400000 */
[----:B------:R-:W-:Y:S02]  /*2770*/  FMUL R22, R24, UR20 ;  /* 0x0000001418167c20 */ /* 0x000fe40008400000 */
[----:B------:R-:W3:Y:S01]  /*2780*/  MUFU.EX2 R89, R89 ;  /* 0x0000005900597308 */ /* 0x000ee20000000800 */
[----:B-1----:R-:W-:Y:S01]  /*2790*/  FADD R92, R64, 1 ;  /* 0x3f800000405c7421 */ /* 0x002fe20000000000 */
[----:B----4-:R-:W-:Y:S01]  /*27a0*/  FMUL R84, R83, R84 ;  /* 0x0000005453547220 */ /* 0x010fe20000400000 */
[----:B------:R-:W-:-:S03]  /*27b0*/  FMUL R64, R22, -1.4426950216293334961 ;  /* 0xbfb8aa3b16407820 */ /* 0x000fc60000400000 */
[----:B------:R-:W-:Y:S01]  /*27c0*/  FMUL R37, R73, R84 ;  /* 0x0000005449257220 */ /* 0x000fe20000400000 */
[----:B------:R-:W-:Y:S01]  /*27d0*/  FMUL R84, R20, -1.4426950216293334961 ;  /* 0xbfb8aa3b14547820 */ /* 0x000fe20000400000 */
[----:B------:R-:W1:Y:S01]  /*27e0*/  MUFU.RCP R24, R92 ;  /* 0x0000005c00187308 */ /* 0x000e620000001000 */
[----:B--2---:R-:W-:Y:S01]  /*27f0*/  FMUL R74, R23, UR20 ;  /* 0x00000014174a7c20 */ /* 0x004fe20008400000 */
[----:B-----5:R-:W-:Y:S01]  /*2800*/  FMUL R87, R8, R87 ;  /* 0x0000005708577220 */ /* 0x020fe20000400000 */
[----:B------:R-:W-:Y:S02]  /*2810*/  FMUL R73, R19, -1.4426950216293334961 ;  /* 0xbfb8aa3b13497820 */ /* 0x000fe40000400000 */
[----:B------:R-:W-:Y:S01]  /*2820*/  FMUL R67, R74, -1.4426950216293334961 ;  /* 0xbfb8aa3b4a437820 */ /* 0x000fe20000400000 */
[----:B------:R-:W-:Y:S02]  /*2830*/  FMUL R78, R78, R87 ;  /* 0x000000574e4e7220 */ /* 0x000fe40000400000 */
[----:B------:R1:W-:Y:S01]  /*2840*/  MUFU.EX2 R23, R86 ;  /* 0x0000005600177308 */ /* 0x0003e20000000800 */
[----:B---3--:R-:W-:-:S07]  /*2850*/  FADD R89, R89, 1 ;  /* 0x3f80000059597421 */ /* 0x008fce0000000000 */
[----:B------:R-:W2:Y:S08]  /*2860*/  MUFU.RCP R87, R93 ;  /* 0x0000005d00577308 */ /* 0x000eb00000001000 */
[----:B------:R-:W3:Y:S01]  /*2870*/  MUFU.EX2 R91, R91 ;  /* 0x0000005b005b7308 */ /* 0x000ee20000000800 */
[----:B-1----:R-:W-:-:S04]  /*2880*/  FMUL R86, R65, R24 ;  /* 0x0000001841567220 */ /* 0x002fc80000400000 */
[----:B------:R-:W-:Y:S01]  /*2890*/  FMUL R77, R77, R86 ;  /* 0x000000564d4d7220 */ /* 0x000fe20000400000 */
[----:B------:R-:W-:Y:S02]  /*28a0*/  FADD R86, R88, 1 ;  /* 0x3f80000058567421 */ /* 0x000fe40000000000 */
[----:B------:R-:W1:Y:S01]  /*28b0*/  MUFU.RCP R24, R90 ;  /* 0x0000005a00187308 */ /* 0x000e620000001000 */
[----:B--2---:R-:W-:-:S04]  /*28c0*/  FMUL R87, R10, R87 ;  /* 0x000000570a577220 */ /* 0x004fc80000400000 */
[----:B------:R-:W-:-:S03]  /*28d0*/  FMUL R80, R80, R87 ;  /* 0x0000005750507220 */ /* 0x000fc60000400000 */
[----:B------:R-:W2:Y:S01]  /*28e0*/  MUFU.EX2 R39, R39 ;  /* 0x0000002700277308 */ /* 0x000ea20000000800 */
[----:B---3--:R-:W-:-:S07]  /*28f0*/  FADD R91, R91, 1 ;  /* 0x3f8000005b5b7421 */ /* 0x008fce0000000000 */
[----:B------:R-:W3:Y:S01]  /*2900*/  MUFU.EX2 R84, R84 ;  /* 0x0000005400547308 */ /* 0x000ee20000000800 */
[----:B-1----:R-:W-:-:S04]  /*2910*/  FMUL R88, R11, R24 ;  /* 0x000000180b587220 */ /* 0x002fc80000400000 */
[----:B------:R-:W-:-:S03]  /*2920*/  FMUL R79, R79, R88 ;  /* 0x000000584f4f7220 */ /* 0x000fc60000400000 */
[----:B------:R-:W1:Y:S01]  /*2930*/  MUFU.RCP R24, R86 ;  /* 0x0000005600187308 */ /* 0x000e620000001000 */
[----:B--2---:R-:W-:-:S07]  /*2940*/  FADD R90, R39, 1 ;  /* 0x3f800000275a7421 */ /* 0x004fce0000000000 */
[----:B------:R-:W2:Y:S01]  /*2950*/  MUFU.EX2 R43, R43 ;  /* 0x0000002b002b7308 */ /* 0x000ea20000000800 */
[----:B---3--:R-:W-:Y:S01]  /*2960*/  FADD R39, R84, 1 ;  /* 0x3f80000054277421 */ /* 0x008fe20000000000 */
[----:B------:R-:W-:-:S06]  /*2970*/  FADD R84, R23, 1 ;  /* 0x3f80000017547421 */ /* 0x000fcc0000000000 */
[----:B------:R-:W3:Y:S01]  /*2980*/  MUFU.EX2 R12, R12 ;  /* 0x0000000c000c7308 */ /* 0x000ee20000000800 */
[----:B-1----:R-:W-:Y:S01]  /*2990*/  FMUL R24, R13, R24 ;  /* 0x000000180d187220 */ /* 0x002fe20000400000 */
[----:B------:R-:W-:-:S03]  /*29a0*/  FMUL R86, R27, -1.4426950216293334961 ;  /* 0xbfb8aa3b1b567820 */ /* 0x000fc60000400000 */
[----:B------:R-:W-:Y:S01]  /*29b0*/  FMUL R45, R45, R24 ;  /* 0x000000182d2d7220 */ /* 0x000fe20000400000 */
[----:B------:R-:W-:Y:S02]  /*29c0*/  FMUL R24, R28, UR20 ;  /* 0x000000141c187c20 */ /* 0x000fe40008400000 */
[----:B------:R-:W1:Y:S01]  /*29d0*/  MUFU.EX2 R67, R67 ;  /* 0x0000004300437308 */ /* 0x000e620000000800 */
[----:B--2---:R-:W-:Y:S01]  /*29e0*/  FADD R43, R43, 1 ;  /* 0x3f8000002b2b7421 */ /* 0x004fe20000000000 */
[----:B------:R-:W-:-:S06]  /*29f0*/  FMUL R28, R24, -1.4426950216293334961 ;  /* 0xbfb8aa3b181c7820 */ /* 0x000fcc0000400000 */
[----:B------:R-:W2:Y:S01]  /*2a00*/  MUFU.EX2 R64, R64 ;  /* 0x0000004000407308 */ /* 0x000ea20000000800 */
[----:B---3--:R-:W-:Y:S01]  /*2a10*/  FADD R87, R12, 1 ;  /* 0x3f8000000c577421 */ /* 0x008fe20000000000 */
[----:B------:R-:W-:-:S06]  /*2a20*/  FMUL R12, R26, -1.4426950216293334961 ;  /* 0xbfb8aa3b1a0c7820 */ /* 0x000fcc0000400000 */
[----:B------:R-:W3:Y:S01]  /*2a30*/  MUFU.RCP R89, R89 ;  /* 0x0000005900597308 */ /* 0x000ee20000001000 */
[----:B-1----:R-:W-:-:S07]  /*2a40*/  FADD R67, R67, 1 ;  /* 0x3f80000043437421 */ /* 0x002fce0000000000 */
[----:B------:R-:W1:Y:S01]  /*2a50*/  MUFU.EX2 R38, R38 ;  /* 0x0000002600267308 */ /* 0x000e620000000800 */
[----:B--2---:R-:W-:Y:S02]  /*2a60*/  FADD R23, R64, 1 ;  /* 0x3f80000040177421 */ /* 0x004fe40000000000 */
[----:B------:R-:W2:Y:S05]  /*2a70*/  S2R R64, SR_TID.X ;  /* 0x0000000000407919 */ /* 0x000eaa0000002100 */
[----:B------:R-:W4:Y:S01]  /*2a80*/  MUFU.EX2 R73, R73 ;  /* 0x0000004900497308 */ /* 0x000f220000000800 */
[----:B---3--:R-:W-:Y:S01]  /*2a90*/  FMUL R93, R4, R89 ;  /* 0x00000059045d7220 */ /* 0x008fe20000400000 */
[----:B------:R-:W-:-:S03]  /*2aa0*/  F2FP.BF16.F32.PACK_AB R4, R13, R4 ;  /* 0x000000040d04723e */ /* 0x000fc600000010ff */
[----:B------:R-:W-:-:S03]  /*2ab0*/  FMUL R44, R44, R93 ;  /* 0x0000005d2c2c7220 */ /* 0x000fc60000400000 */
[----:B------:R-:W3:Y:S01]  /*2ac0*/  MUFU.EX2 R16, R16 ;  /* 0x0000001000107308 */ /* 0x000ee20000000800 */
[----:B-1----:R-:W-:-:S07]  /*2ad0*/  FADD R89, R38, 1 ;  /* 0x3f80000026597421 */ /* 0x002fce0000000000 */
[----:B------:R-:W1:Y:S01]  /*2ae0*/  MUFU.RCP R92, R91 ;  /* 0x0000005b005c7308 */ /* 0x000e620000001000 */
[----:B----4-:R-:W-:-:S07]  /*2af0*/  FADD R38, R73, 1 ;  /* 0x3f80000049267421 */ /* 0x010fce0000000000 */
[----:B------:R-:W4:Y:S01]  /*2b00*/  MUFU.RCP R39, R39 ;  /* 0x0000002700277308 */ /* 0x000f220000001000 */
[----:B---3--:R-:W-:Y:S01]  /*2b10*/  FADD R88, R16, 1 ;  /* 0x3f80000010587421 */ /* 0x008fe20000000000 */
[----:B------:R-:W-:Y:S01]  /*2b20*/  FMUL R16, R29, -1.4426950216293334961 ;  /* 0xbfb8aa3b1d107820 */ /* 0x000fe20000400000 */
[----:B--2---:R-:W-:-:S05]  /*2b30*/  LEA R64, R64, UR7, 0x6 ;  /* 0x0000000740407c11 */ /* 0x004fca000f8e30ff */
[----:B------:R-:W2:Y:S01]  /*2b40*/  MUFU.RCP R90, R90 ;  /* 0x0000005a005a7308 */ /* 0x000ea20000001000 */
[----:B-1----:R-:W-:-:S04]  /*2b50*/  FMUL R92, R17, R92 ;  /* 0x0000005c115c7220 */ /* 0x002fc80000400000 */
[----:B------:R-:W-:-:S03]  /*2b60*/  FMUL R49, R49, R92 ;  /* 0x0000005c31317220 */ /* 0x000fc60000400000 */
[----:B------:R-:W1:Y:S01]  /*2b70*/  MUFU.RCP R43, R43 ;  /* 0x0000002b002b7308 */ /* 0x000e620000001000 */
[----:B----4-:R-:W-:Y:S01]  /*2b80*/  FMUL R39, R20, R39 ;  /* 0x0000002714277220 */ /* 0x010fe20000400000 */
[----:B------:R-:W-:-:S06]  /*2b90*/  F2FP.BF16.F32.PACK_AB R20, R19, R20 ;  /* 0x000000141314723e */ /* 0x000fcc00000010ff */
[----:B------:R-:W3:Y:S01]  /*2ba0*/  MUFU.EX2 R5, R5 ;  /* 0x0000000500057308 */ /* 0x000ee20000000800 */
[----:B--2---:R-:W-:Y:S01]  /*2bb0*/  FMUL R73, R7, R90 ;  /* 0x0000005a07497220 */ /* 0x004fe20000400000 */
[----:B------:R-:W-:-:S03]  /*2bc0*/  F2FP.BF16.F32.PACK_AB R7, R18, R7 ;  /* 0x000000071207723e */ /* 0x000fc600000010ff */
[----:B------:R-:W-:-:S03]  /*2bd0*/  FMUL R50, R50, R73 ;  /* 0x0000004932327220 */ /* 0x000fc60000400000 */
[----:B------:R-:W2:Y:S01]  /*2be0*/  MUFU.EX2 R28, R28 ;  /* 0x0000001c001c7308 */ /* 0x000ea20000000800 */
[----:B-1----:R-:W-:-:S04]  /*2bf0*/  FMUL R92, R18, R43 ;  /* 0x0000002b125c7220 */ /* 0x002fc80000400000 */
[----:B------:R-:W-:-:S03]  /*2c00*/  FMUL R51, R51, R92 ;  /* 0x0000005c33337220 */ /* 0x000fc60000400000 */
[----:B------:R-:W1:Y:S01]  /*2c10*/  MUFU.EX2 R12, R12 ;  /* 0x0000000c000c7308 */ /* 0x000e620000000800 */
[----:B---3--:R-:W-:-:S07]  /*2c20*/  FADD R90, R5, 1 ;  /* 0x3f800000055a7421 */ /* 0x008fce0000000000 */
[----:B------:R-:W3:Y:S01]  /*2c30*/  MUFU.RCP R67, R67 ;  /* 0x0000004300437308 */ /* 0x000ee20000001000 */
[----:B--2---:R-:W-:-:S07]  /*2c40*/  FADD R43, R28, 1 ;  /* 0x3f8000001c2b7421 */ /* 0x004fce0000000000 */
[----:B------:R-:W2:Y:S01]  /*2c50*/  MUFU.RCP R38, R38 ;  /* 0x0000002600267308 */ /* 0x000ea20000001000 */
[----:B-1----:R-:W-:Y:S01]  /*2c60*/  FADD R5, R12, 1 ;  /* 0x3f8000000c057421 */ /* 0x002fe20000000000 */
[----:B------:R-:W-:-:S06]  /*2c70*/  FMUL R12, R52, R39 ;  /* 0x00000027340c7220 */ /* 0x000fcc0000400000 */
[----:B------:R-:W1:Y:S01]  /*2c80*/  MUFU.EX2 R86, R86 ;  /* 0x0000005600567308 */ /* 0x000e620000000800 */
[----:B---3--:R-:W-:-:S04]  /*2c90*/  FMUL R28, R74, R67 ;  /* 0x000000434a1c7220 */ /* 0x008fc80000400000 */
[----:B------:R-:W-:-:S03]  /*2ca0*/  FMUL R55, R55, R28 ;  /* 0x0000001c37377220 */ /* 0x000fc60000400000 */
[----:B------:R-:W3:Y:S01]  /*2cb0*/  MUFU.EX2 R16, R16 ;  /* 0x0000001000107308 */ /* 0x000ee20000000800 */
[----:B--2---:R-:W-:-:S04]  /*2cc0*/  FMUL R52, R19, R38 ;  /* 0x0000002613347220 */ /* 0x004fc80000400000 */
[----:B------:R-:W-:-:S03]  /*2cd0*/  FMUL R53, R53, R52 ;  /* 0x0000003435357220 */ /* 0x000fc60000400000 */
[----:B------:R-:W2:Y:S01]  /*2ce0*/  MUFU.RCP R84, R84 ;  /* 0x0000005400547308 */ /* 0x000ea20000001000 */
[----:B-1----:R-:W-:Y:S01]  /*2cf0*/  FADD R38, R86, 1 ;  /* 0x3f80000056267421 */ /* 0x002fe20000000000 */
[----:B------:R-:W-:-:S06]  /*2d00*/  F2FP.BF16.F32.PACK_AB R12, R53, R12 ;  /* 0x0000000c350c723e */ /* 0x000fcc00000010ff */
[----:B------:R-:W1:Y:S01]  /*2d10*/  MUFU.RCP R87, R87 ;  /* 0x0000005700577308 */ /* 0x000e620000001000 */
[----:B---3--:R-:W-:Y:S01]  /*2d20*/  FADD R28, R16, 1 ;  /* 0x3f800000101c7421 */ /* 0x008fe20000000000 */
[----:B------:R-:W-:Y:S01]  /*2d30*/  FMUL R16, R32, UR20 ;  /* 0x0000001420107c20 */ /* 0x000fe20008400000 */
[----:B------:R-:W-:-:S04]  /*2d40*/  IADD3 R32, PT, PT, R64, 0x400, RZ ;  /* 0x0000040040207810 */ /* 0x000fc80007ffe0ff */
[----:B------:R-:W-:Y:S01]  /*2d50*/  SHF.R.U32.HI R67, RZ, 0x3, R32 ;  /* 0x00000003ff437819 */ /* 0x000fe20000011620 */
[----:B------:R-:W3:Y:S01]  /*2d60*/  MUFU.RCP R88, R88 ;  /* 0x0000005800587308 */ /* 0x000ee20000001000 */
[----:B--2---:R-:W-:Y:S01]  /*2d70*/  FMUL R39, R21, R84 ;  /* 0x0000005415277220 */ /* 0x004fe20000400000 */
[----:B------:R-:W-:Y:S02]  /*2d80*/  F2FP.BF16.F32.PACK_AB R21, R74, R21 ;  /* 0x000000154a15723e */ /* 0x000fe400000010ff */
[----:B------:R-:W-:Y:S01]  /*2d90*/  LOP3.LUT R32, R32, 0x30, R67, 0x78, !PT ;  /* 0x0000003020207812 */ /* 0x000fe200078e7843 */
[----:B------:R-:W-:Y:S01]  /*2da0*/  FMUL R54, R54, R39 ;  /* 0x0000002736367220 */ /* 0x000fe20000400000 */
[----:B------:R-:W-:Y:S02]  /*2db0*/  FMUL R39, R33, UR20 ;  /* 0x0000001421277c20 */ /* 0x000fe40008400000 */
[----:B------:R-:W2:Y:S01]  /*2dc0*/  MUFU.RCP R23, R23 ;  /* 0x0000001700177308 */ /* 0x000ea20000001000 */
[----:B-1----:R-:W-:Y:S01]  /*2dd0*/  FMUL R87, R14, R87 ;  /* 0x000000570e577220 */ /* 0x002fe20000400000 */
[----:B------:R-:W-:Y:S01]  /*2de0*/  FMUL R33, R39, -1.4426950216293334961 ;  /* 0xbfb8aa3b27217820 */ /* 0x000fe20000400000 */
[----:B------:R-:W-:-:S02]  /*2df0*/  F2FP.BF16.F32.PACK_AB R13, R55, R54 ;  /* 0x00000036370d723e */ /* 0x000fc400000010ff */
[----:B------:R-:W-:Y:S01]  /*2e00*/  FMUL R46, R46, R87 ;  /* 0x000000572e2e7220 */ /* 0x000fe20000400000 */
[----:B------:R-:W-:Y:S02]  /*2e10*/  FMUL R87, R30, -1.4426950216293334961 ;  /* 0xbfb8aa3b1e577820 */ /* 0x000fe40000400000 */
[----:B------:R-:W1:Y:S01]  /*2e20*/  MUFU.RCP R5, R5 ;  /* 0x0000000500057308 */ /* 0x000e620000001000 */
[----:B---3--:R-:W-:-:S04]  /*2e30*/  FMUL R88, R15, R88 ;  /* 0x000000580f587220 */ /* 0x008fc80000400000 */
[----:B------:R-:W-:Y:S01]  /*2e40*/  FMUL R47, R47, R88 ;  /* 0x000000582f2f7220 */ /* 0x000fe20000400000 */
[----:B------:R-:W-:Y:S02]  /*2e50*/  FMUL R88, R31, -1.4426950216293334961 ;  /* 0xbfb8aa3b1f587820 */ /* 0x000fe40000400000 */
[----:B------:R-:W3:Y:S01]  /*2e60*/  MUFU.RCP R38, R38 ;  /* 0x0000002600267308 */ /* 0x000ee20000001000 */
[----:B--2---:R-:W-:Y:S01]  /*2e70*/  FMUL R23, R22, R23 ;  /* 0x0000001716177220 */ /* 0x004fe20000400000 */
[----:B------:R-:W-:-:S03]  /*2e80*/  F2FP.BF16.F32.PACK_AB R22, R25, R22 ;  /* 0x000000161916723e */ /* 0x000fc600000010ff */
[----:B------:R-:W-:Y:S01]  /*2e90*/  FMUL R56, R56, R23 ;  /* 0x0000001738387220 */ /* 0x000fe20000400000 */
[----:B------:R-:W-:Y:S02]  /*2ea0*/  FMUL R23, R16, -1.4426950216293334961 ;  /* 0xbfb8aa3b10177820 */ /* 0x000fe40000400000 */
[----:B------:R-:W2:Y:S01]  /*2eb0*/  MUFU.RCP R28, R28 ;  /* 0x0000001c001c7308 */ /* 0x000ea20000001000 */
[----:B-1----:R-:W-:-:S04]  /*2ec0*/  FMUL R67, R26, R5 ;  /* 0x000000051a437220 */ /* 0x002fc80000400000 */
[----:B------:R-:W-:-:S03]  /*2ed0*/  FMUL R58, R58, R67 ;  /* 0x000000433a3a7220 */ /* 0x000fc60000400000 */
[----:B------:R1:W-:Y:S01]  /*2ee0*/  MUFU.EX2 R5, R33 ;  /* 0x0000002100057308 */ /* 0x0003e20000000800 */
[----:B---3--:R-:W-:Y:S01]  /*2ef0*/  FMUL R52, R27, R38 ;  /* 0x000000261b347220 */ /* 0x008fe20000400000 */
[----:B------:R-:W-:-:S03]  /*2f00*/  FMUL R38, R34, UR20 ;  /* 0x0000001422267c20 */ /* 0x000fc60008400000 */
[----:B------:R-:W-:Y:S01]  /*2f10*/  FMUL R59, R59, R52 ;  /* 0x000000343b3b7220 */ /* 0x000fe20000400000 */
[----:B------:R-:W-:Y:S02]  /*2f20*/  FMUL R52, R38, -1.4426950216293334961 ;  /* 0xbfb8aa3b26347820 */ /* 0x000fe40000400000 */
[----:B------:R-:W3:Y:S01]  /*2f30*/  MUFU.EX2 R87, R87 ;  /* 0x0000005700577308 */ /* 0x000ee20000000800 */
[----:B--2---:R-:W-:Y:S01]  /*2f40*/  FMUL R34, R29, R28 ;  /* 0x0000001c1d227220 */ /* 0x004fe20000400000 */
[----:B------:R-:W-:-:S03]  /*2f50*/  IADD3 R28, PT, PT, R64, 0x410, RZ ;  /* 0x00000410401c7810 */ /* 0x000fc60007ffe0ff */
[----:B------:R-:W-:Y:S01]  /*2f60*/  FMUL R61, R61, R34 ;  /* 0x000000223d3d7220 */ /* 0x000fe20000400000 */
[----:B------:R-:W-:Y:S02]  /*2f70*/  SHF.R.U32.HI R67, RZ, 0x3, R28 ;  /* 0x00000003ff437819 */ /* 0x000fe4000001161c */
[----:B------:R-:W2:Y:S01]  /*2f80*/  MUFU.EX2 R88, R88 ;  /* 0x0000005800587308 */ /* 0x000ea20000000800 */
[C---:B-1----:R-:W-:Y:S02]  /*2f90*/  IADD3 R33, PT, PT, R64.reuse, 0x420, RZ ;  /* 0x0000042040217810 */ /* 0x042fe40007ffe0ff */
[----:B------:R-:W-:Y:S02]  /*2fa0*/  IADD3 R64, PT, PT, R64, 0x430, RZ ;  /* 0x0000043040407810 */ /* 0x000fe40007ffe0ff */
[----:B------:R-:W-:Y:S02]  /*2fb0*/  SHF.R.U32.HI R84, RZ, 0x3, R33 ;  /* 0x00000003ff547819 */ /* 0x000fe40000011621 */
[----:B------:R-:W-:Y:S01]  /*2fc0*/  LOP3.LUT R28, R28, 0x30, R67, 0x78, !PT ;  /* 0x000000301c1c7812 */ /* 0x000fe200078e7843 */
[----:B------:R-:W1:Y:S01]  /*2fd0*/  MUFU.EX2 R23, R23 ;  /* 0x0000001700177308 */ /* 0x000e620000000800 */
[----:B------:R-:W-:Y:S01]  /*2fe0*/  LOP3.LUT R84, R33, 0x30, R84, 0x78, !PT ;  /* 0x0000003021547812 */ /* 0x000fe200078e7854 */
[----:B---3--:R-:W-:Y:S01]  /*2ff0*/  FADD R67, R87, 1 ;  /* 0x3f80000057437421 */ /* 0x008fe20000000000 */
[----:B------:R-:W-:-:S02]  /*3000*/  SHF.R.U32.HI R33, RZ, 0x3, R64 ;  /* 0x00000003ff217819 */ /* 0x000fc40000011640 */
[C---:B------:R-:W-:Y:S02]  /*3010*/  LEA R34, R81.reuse, R32, 0xd ;  /* 0x0000002051227211 */ /* 0x040fe400078e68ff */
[----:B------:R-:W-:Y:S01]  /*3020*/  LOP3.LUT R86, R64, 0x30, R33, 0x78, !PT ;  /* 0x0000003040567812 */ /* 0x000fe200078e7821 */
[----:B------:R-:W3:Y:S01]  /*3030*/  MUFU.EX2 R52, R52 ;  /* 0x0000003400347308 */ /* 0x000ee20000000800 */
[C---:B------:R-:W-:Y:S01]  /*3040*/  LEA R33, R81.reuse, R28, 0xd ;  /* 0x0000001c51217211 */ /* 0x040fe200078e68ff */
[----:B--2---:R-:W-:Y:S01]  /*3050*/  FADD R64, R88, 1 ;  /* 0x3f80000058407421 */ /* 0x004fe20000000000 */
[C---:B------:R-:W-:Y:S02]  /*3060*/  LEA R32, R81.reuse, R84, 0xd ;  /* 0x0000005451207211 */ /* 0x040fe400078e68ff */
[C---:B------:R-:W-:Y:S02]  /*3070*/  LEA R28, R81.reuse, R86, 0xd ;  /* 0x00000056511c7211 */ /* 0x040fe400078e68ff */
[----:B------:R-:W-:Y:S01]  /*3080*/  LEA R81, R81, R69, 0xe ;  /* 0x0000004551517211 */ /* 0x000fe200078e70ff */
[----:B------:R-:W2:Y:S01]  /*3090*/  MUFU.RCP R43, R43 ;  /* 0x0000002b002b7308 */ /* 0x000ea20000001000 */
[----:B------:R-:W-:Y:S01]  /*30a0*/  F2FP.BF16.F32.PACK_AB R87, R11, R10 ;  /* 0x0000000a0b57723e */ /* 0x000fe200000010ff */
[----:B-1----:R-:W-:Y:S01]  /*30b0*/  FADD R23, R23, 1 ;  /* 0x3f80000017177421 */ /* 0x002fe20000000000 */
[----:B------:R-:W-:-:S02]  /*30c0*/  IADD3 R11, PT, PT, R81, 0x40, RZ ;  /* 0x00000040510b7810 */ /* 0x000fc40007ffe0ff */
[----:B------:R-:W-:Y:S02]  /*30d0*/  F2FP.BF16.F32.PACK_AB R86, R65, R8 ;  /* 0x000000084156723e */ /* 0x000fe400000010ff */
[----:B------:R-:W-:Y:S01]  /*30e0*/  SHF.R.U32.HI R10, RZ, 0x3, R11 ;  /* 0x00000003ff0a7819 */ /* 0x000fe2000001160b */
[----:B------:R-:W1:Y:S01]  /*30f0*/  MUFU.RCP R89, R89 ;  /* 0x0000005900597308 */ /* 0x000e620000001000 */
[----:B---3--:R-:W-:Y:S01]  /*3100*/  FADD R65, R52, 1 ;  /* 0x3f80000034417421 */ /* 0x008fe20000000000 */
[----:B------:R-:W-:Y:S01]  /*3110*/  FADD R52, R5, 1 ;  /* 0x3f80000005347421 */ /* 0x000fe20000000000 */
[----:B------:R-:W-:Y:S02]  /*3120*/  LOP3.LUT R11, R11, 0x70, R10, 0x78, !PT ;  /* 0x000000700b0b7812 */ /* 0x000fe400078e780a */
[C---:B------:R-:W-:Y:S02]  /*3130*/  IADD3 R10, PT, PT, R81.reuse, 0x60, RZ ;  /* 0x00000060510a7810 */ /* 0x040fe40007ffe0ff */
[C---:B------:R-:W-:Y:S01]  /*3140*/  IADD3 R42, PT, PT, R81.reuse, 0x70, RZ ;  /* 0x00000070512a7810 */ /* 0x040fe20007ffe0ff */
[----:B------:R-:W3:Y:S01]  /*3150*/  MUFU.RCP R64, R64 ;  /* 0x0000004000407308 */ /* 0x000ee20000001000 */
[----:B------:R-:W-:Y:S01]  /*3160*/  SHF.R.U32.HI R5, RZ, 0x3, R10 ;  /* 0x00000003ff057819 */ /* 0x000fe2000001160a */
[----:B--2---:R-:W-:Y:S01]  /*3170*/  FMUL R43, R24, R43 ;  /* 0x0000002b182b7220 */ /* 0x004fe20000400000 */
[----:B------:R-:W-:-:S02]  /*3180*/  IADD3 R8, PT, PT, R81, 0x50, RZ ;  /* 0x0000005051087810 */ /* 0x000fc40007ffe0ff */
[----:B------:R-:W-:Y:S01]  /*3190*/  LOP3.LUT R10, R10, 0x70, R5, 0x78, !PT ;  /* 0x000000700a0a7812 */ /* 0x000fe200078e7805 */
[----:B------:R-:W-:Y:S01]  /*31a0*/  FMUL R60, R60, R43 ;  /* 0x0000002b3c3c7220 */ /* 0x000fe20000400000 */
[----:B------:R-:W-:Y:S01]  /*31b0*/  SHF.R.U32.HI R5, RZ, 0x3, R42 ;  /* 0x00000003ff057819 */ /* 0x000fe2000001162a */
[----:B------:R-:W2:Y:S01]  /*31c0*/  MUFU.RCP R23, R23 ;  /* 0x0000001700177308 */ /* 0x000ea20000001000 */
[----:B------:R-:W-:Y:S01]  /*31d0*/  SHF.R.U32.HI R73, RZ, 0x3, R8 ;  /* 0x00000003ff497819 */ /* 0x000fe20000011608 */
[----:B-1----:R-:W-:Y:S01]  /*31e0*/  FMUL R89, R6, R89 ;  /* 0x0000005906597220 */ /* 0x002fe20000400000 */
[----:B------:R-:W-:Y:S01]  /*31f0*/  FMUL R43, R35, -1.4426950216293334961 ;  /* 0xbfb8aa3b232b7820 */ /* 0x000fe20000400000 */
[----:B------:R-:W-:Y:S02]  /*3200*/  LOP3.LUT R42, R42, 0x70, R5, 0x78, !PT ;  /* 0x000000702a2a7812 */ /* 0x000fe400078e7805 */
[----:B------:R-:W-:Y:S01]  /*3210*/  F2FP.BF16.F32.PACK_AB R84, R83, R82 ;  /* 0x000000525354723e */ /* 0x000fe200000010ff */
[----:B------:R-:W-:Y:S01]  /*3220*/  FMUL R48, R48, R89 ;  /* 0x0000005930307220 */ /* 0x000fe20000400000 */
[----:B------:R-:W1:Y:S01]  /*3230*/  MUFU.RCP R90, R90 ;  /* 0x0000005a005a7308 */ /* 0x000e620000001000 */
[----:B---3--:R-:W-:Y:S01]  /*3240*/  FMUL R88, R31, R64 ;  /* 0x000000401f587220 */ /* 0x008fe20000400000 */
[----:B------:R-:W-:Y:S01]  /*3250*/  LOP3.LUT R8, R8, 0x70, R73, 0x78, !PT ;  /* 0x0000007008087812 */ /* 0x000fe200078e7849 */
[----:B------:R3:W-:Y:S01]  /*3260*/  STS.128 [R11], R84 ;  /* 0x000000540b007388 */ /* 0x0007e20000000c00 */
[----:B------:R-:W-:Y:S01]  /*3270*/  F2FP.BF16.F32.PACK_AB R6, R17, R6 ;  /* 0x000000061106723e */ /* 0x000fe200000010ff */
[----:B------:R-:W-:Y:S01]  /*3280*/  FMUL R63, R63, R88 ;  /* 0x000000583f3f7220 */ /* 0x000fe20000400000 */
[----:B------:R-:W-:-:S02]  /*3290*/  F2FP.BF16.F32.PACK_AB R5, R15, R14 ;  /* 0x0000000e0f05723e */ /* 0x000fc400000010ff */
[----:B------:R-:W-:Y:S01]  /*32a0*/  F2FP.BF16.F32.PACK_AB R24, R29, R24 ;  /* 0x000000181d18723e */ /* 0x000fe200000010ff */
[----:B--2---:R-:W-:Y:S01]  /*32b0*/  FMUL R64, R16, R23 ;  /* 0x0000001710407220 */ /* 0x004fe20000400000 */
[----:B------:R-:W-:Y:S01]  /*32c0*/  F2FP.BF16.F32.PACK_AB R23, R27, R26 ;  /* 0x0000001a1b17723e */ /* 0x000fe200000010ff */
[----:B------:R-:W2:Y:S01]  /*32d0*/  MUFU.EX2 R43, R43 ;  /* 0x0000002b002b7308 */ /* 0x000ea20000000800 */
[----:B------:R-:W-:Y:S01]  /*32e0*/  F2FP.BF16.F32.PACK_AB R27, R35, R38 ;  /* 0x00000026231b723e */ /* 0x000fe200000010ff */
[----:B------:R-:W-:Y:S01]  /*32f0*/  STS.128 [R8], R4 ;  /* 0x0000000408007388 */ /* 0x000fe20000000c00 */
[----:B------:R-:W-:Y:S01]  /*3300*/  F2FP.BF16.F32.PACK_AB R26, R39, R16 ;  /* 0x00000010271a723e */ /* 0x000fe200000010ff */
[----:B------:R-:W-:Y:S01]  /*3310*/  FMUL R9, R9, R64 ;  /* 0x0000004009097220 */ /* 0x000fe20000400000 */
[----:B------:R-:W-:Y:S01]  /*3320*/  F2FP.BF16.F32.PACK_AB R16, R61, R60 ;  /* 0x0000003c3d10723e */ /* 0x000fe200000010ff */
[----:B-1----:R-:W-:Y:S01]  /*3330*/  FMUL R90, R25, R90 ;  /* 0x0000005a195a7220 */ /* 0x002fe20000400000 */
[----:B------:R-:W-:Y:S01]  /*3340*/  F2FP.BF16.F32.PACK_AB R25, R31, R30 ;  /* 0x0000001e1f19723e */ /* 0x000fe200000010ff */
[----:B------:R1:W-:Y:S01]  /*3350*/  STS.128 [R10], R20 ;  /* 0x000000140a007388 */ /* 0x0003e20000000c00 */
[----:B------:R-:W3:Y:S01]  /*3360*/  MUFU.RCP R52, R52 ;  /* 0x0000003400347308 */ /* 0x000ee20000001000 */
[----:B------:R-:W-:Y:S01]  /*3370*/  FMUL R57, R57, R90 ;  /* 0x0000005a39397220 */ /* 0x000fe20000400000 */
[----:B------:R-:W-:Y:S01]  /*3380*/  F2FP.BF16.F32.PACK_AB R15, R59, R58 ;  /* 0x0000003a3b0f723e */ /* 0x000fe200000010ff */
[----:B------:R4:W-:Y:S03]  /*3390*/  STS.128 [R42], R24 ;  /* 0x000000182a007388 */ /* 0x0009e60000000c00 */
[----:B------:R-:W-:Y:S01]  /*33a0*/  F2FP.BF16.F32.PACK_AB R14, R57, R56 ;  /* 0x00000038390e723e */ /* 0x000fe200000010ff */
[----:B------:R5:W-:Y:S06]  /*33b0*/  MEMBAR.ALL.CTA ;  /* 0x0000000000007992 */ /* 0x000bec0000008000 */
[----:B-----5:R-:W5:Y:S01]  /*33c0*/  FENCE.VIEW.ASYNC.S ;  /* 0x00000000000073c6 */ /* 0x020f620000000000 */
[----:B--2---:R-:W-:Y:S01]  /*33d0*/  FADD R43, R43, 1 ;  /* 0x3f8000002b2b7421 */ /* 0x004fe20000000000 */
[----:B------:R-:W2:Y:S08]  /*33e0*/  MUFU.RCP R67, R67 ;  /* 0x0000004300437308 */ /* 0x000eb00000001000 */
[----:B------:R-:W4:Y:S01]  /*33f0*/  MUFU.RCP R65, R65 ;  /* 0x0000004100417308 */ /* 0x000f220000001000 */
[----:B---3--:R-:W-:-:S04]  /*3400*/  FMUL R11, R39, R52 ;  /* 0x00000034270b7220 */ /* 0x008fc80000400000 */
[----:B------:R-:W-:Y:S01]  /*3410*/  FMUL R18, R40, R11 ;  /* 0x0000000b28127220 */ /* 0x000fe20000400000 */
[----:B------:R-:W-:Y:S02]  /*3420*/  F2FP.BF16.F32.PACK_AB R11, R51, R50 ;  /* 0x00000032330b723e */ /* 0x000fe400000010ff */
[----:B------:R-:W3:Y:S01]  /*3430*/  MUFU.RCP R82, R43 ;  /* 0x0000002b00527308 */ /* 0x000ee20000001000 */
[----:B--2---:R-:W-:Y:S01]  /*3440*/  FMUL R67, R30, R67 ;  /* 0x000000431e437220 */ /* 0x004fe20000400000 */
[----:B------:R-:W-:Y:S02]  /*3450*/  F2FP.BF16.F32.PACK_AB R18, R18, R9 ;  /* 0x000000091212723e */ /* 0x000fe400000010ff */
[----:B------:R-:W-:Y:S01]  /*3460*/  F2FP.BF16.F32.PACK_AB R9, R47, R46 ;  /* 0x0000002e2f09723e */ /* 0x000fe200000010ff */
[----:B------:R-:W-:Y:S01]  /*3470*/  FMUL R62, R62, R67 ;  /* 0x000000433e3e7220 */ /* 0x000fe20000400000 */
[----:B-1----:R-:W-:Y:S02]  /*3480*/  F2FP.BF16.F32.PACK_AB R10, R49, R48 ;  /* 0x00000030310a723e */ /* 0x002fe400000010ff */
[----:B------:R-:W-:Y:S01]  /*3490*/  F2FP.BF16.F32.PACK_AB R8, R45, R44 ;  /* 0x0000002c2d08723e */ /* 0x000fe200000010ff */
[----:B----4-:R-:W-:Y:S01]  /*34a0*/  FMUL R65, R38, R65 ;  /* 0x0000004126417220 */ /* 0x010fe20000400000 */
[----:B------:R-:W-:-:S02]  /*34b0*/  F2FP.BF16.F32.PACK_AB R17, R63, R62 ;  /* 0x0000003e3f11723e */ /* 0x000fc400000010ff */
[----:B------:R-:W-:Y:S01]  /*34c0*/  F2FP.BF16.F32.PACK_AB R7, R79, R80 ;  /* 0x000000504f07723e */ /* 0x000fe200000010ff */
[----:B------:R-:W-:Y:S01]  /*34d0*/  FMUL R66, R66, R65 ;  /* 0x0000004142427220 */ /* 0x000fe20000400000 */
[----:B------:R-:W-:Y:S02]  /*34e0*/  F2FP.BF16.F32.PACK_AB R6, R77, R78 ;  /* 0x0000004e4d06723e */ /* 0x000fe400000010ff */
[----:B------:R-:W-:Y:S01]  /*34f0*/  F2FP.BF16.F32.PACK_AB R5, R75, R76 ;  /* 0x0000004c4b05723e */ /* 0x000fe200000010ff */
[----:B---3--:R-:W-:Y:S01]  /*3500*/  FMUL R82, R35, R82 ;  /* 0x0000005223527220 */ /* 0x008fe20000400000 */
[----:B------:R-:W-:-:S03]  /*3510*/  F2FP.BF16.F32.PACK_AB R4, R37, R36 ;  /* 0x000000242504723e */ /* 0x000fc600000010ff */
[----:B------:R-:W-:-:S05]  /*3520*/  FMUL R19, R41, R82 ;  /* 0x0000005229137220 */ /* 0x000fca0000400000 */
[----:B------:R-:W-:Y:S01]  /*3530*/  F2FP.BF16.F32.PACK_AB R19, R19, R66 ;  /* 0x000000421313723e */ /* 0x000fe200000010ff */
[----:B-----5:R-:W-:Y:S06]  /*3540*/  BAR.SYNC.DEFER_BLOCKING 0x1, 0x80 ;  /* 0x0042000000007b1d */ /* 0x020fec0000010000 */
[----:B------:R-:W-:Y:S05]  /*3550*/  BRA.U !UP4, `(.L_x_24) ;  /* 0x000000010c0c7547 */ /* 0x000fea000b800000 */
[----:B------:R1:W-:Y:S01]  /*3560*/  UTMASTG.2D [UR8], [UR30], desc[URZ] ;  /* 0x0000ff081e0073b5 */ /* 0x0003e20008009000 */
[----:B------:R0:W-:Y:S01]  /*3570*/  UTMACMDFLUSH ;  /* 0x00000000000079b7 */ /* 0x0001e20000000000 */
[----:B-1----:R-:W-:-:S04]  /*3580*/  DEPBAR.LE SB0, 0x3 ;  /* 0x000080c00000791a */ /* 0x002fc80000000000 */
.L_x_24:
[----:B------:R-:W-:Y:S06]  /*3590*/  BAR.SYNC.DEFER_BLOCKING 0x1, 0x80 ;  /* 0x0042000000007b1d */ /* 0x000fec0000010000 */
[----:B------:R1:W-:Y:S04]  /*35a0*/  STS.128 [R34], R4 ;  /* 0x0000000422007388 */ /* 0x0003e80000000c00 */
[----:B------:R1:W-:Y:S04]  /*35b0*/  STS.128 [R33], R8 ;  /* 0x0000000821007388 */ /* 0x0003e80000000c00 */
[----:B------:R1:W-:Y:S04]  /*35c0*/  STS.128 [R32], R12 ;  /* 0x0000000c20007388 */ /* 0x0003e80000000c00 */
[----:B------:R1:W-:Y:S01]  /*35d0*/  STS.128 [R28], R16 ;  /* 0x000000101c007388 */ /* 0x0003e20000000c00 */
[----:B------:R2:W-:Y:S06]  /*35e0*/  MEMBAR.ALL.CTA ;  /* 0x0000000000007992 */ /* 0x0005ec0000008000 */
[----:B--2---:R-:W2:Y:S02]  /*35f0*/  FENCE.VIEW.ASYNC.S ;  /* 0x00000000000073c6 */ /* 0x004ea40000000000 */
[----:B--2---:R-:W-:Y:S06]  /*3600*/  BAR.SYNC.DEFER_BLOCKING 0x1, 0x80 ;  /* 0x0042000000007b1d */ /* 0x004fec0000010000 */
[----:B------:R-:W-:Y:S05]  /*3610*/  BRA.U !UP4, `(.L_x_25) ;  /* 0x000000010c1c7547 */ /* 0x000fea000b800000 */
[----:B------:R-:W-:Y:S01]  /*3620*/  USHF.L.U32 UR4, UR4, 0xc, URZ ;  /* 0x0000000c04047899 */ /* 0x000fe200080006ff */
[----:B------:R-:W-:-:S03]  /*3630*/  UMOV UR6, UR10 ;  /* 0x0000000a00067c82 */ /* 0x000fc60008000000 */
[----:B------:R-:W-:-:S04]  /*3640*/  UIADD3 UR4, UPT, UPT, UR7, UR4, UR4 ;  /* 0x0000000407047290 */ /* 0x000fc8000fffe004 */
[----:B------:R-:W-:-:S09]  /*3650*/  UIADD3 UR4, UPT, UPT, UR4, 0x400, URZ ;  /* 0x0000040004047890 */ /* 0x000fd2000fffe0ff */
[----:B------:R2:W-:Y:S01]  /*3660*/  UTMASTG.2D [UR4], [UR28], desc[URZ] ;  /* 0x0000ff041c0073b5 */ /* 0x0005e20008009000 */
[----:B------:R0:W-:Y:S01]  /*3670*/  UTMACMDFLUSH ;  /* 0x00000000000079b7 */ /* 0x0001e20000000000 */
[----:B--2---:R-:W-:-:S04]  /*3680*/  DEPBAR.LE SB0, 0x3 ;  /* 0x000080c00000791a */ /* 0x004fc80000000000 */
.L_x_25:
[----:B------:R-:W-:Y:S01]  /*3690*/  BAR.SYNC.DEFER_BLOCKING 0x1, 0x80 ;  /* 0x0042000000007b1d */ /* 0x000fe20000010000 */
[----:B------:R-:W-:Y:S01]  /*36a0*/  UISETP.GE.U32.AND UP0, UPT, UR26, 0x6, UPT ;  /* 0x000000061a00788c */ /* 0x000fe2000bf06070 */
[----:B------:R-:W-:Y:S01]  /*36b0*/  IADD3 R70, PT, PT, R70, 0x40, RZ ;  /* 0x0000004046467810 */ /* 0x000fe20007ffe0ff */
[----:B------:R-:W-:Y:S02]  /*36c0*/  UIADD3 UR4, UPT, UPT, UR26, 0x2, URZ ;  /* 0x000000021a047890 */ /* 0x000fe4000fffe0ff */
[----:B------:R-:W-:Y:S02]  /*36d0*/  UIADD3 UR27, UPT, UPT, UR27, 0x1, URZ ;  /* 0x000000011b1b7890 */ /* 0x000fe4000fffe0ff */
[----:B------:R-:W-:Y:S02]  /*36e0*/  UIADD3 UR5, UPT, UPT, UR5, 0x20, URZ ;  /* 0x0000002005057890 */ /* 0x000fe4000fffe0ff */
[----:B------:R-:W-:Y:S02]  /*36f0*/  UIADD3 UR9, UPT, UPT, UR9, 0x40, URZ ;  /* 0x0000004009097890 */ /* 0x000fe4000fffe0ff */
[----:B------:R-:W-:Y:S01]  /*3700*/  UIADD3 UR8, UPT, UPT, UR8, 0x4000, URZ ;  /* 0x0000400008087890 */ /* 0x000fe2000fffe0ff */
[----:B------:R-:W-:Y:S01]  /*3710*/  UMOV UR26, UR4 ;  /* 0x00000004001a7c82 */ /* 0x000fe20008000000 */
[----:B------:R-:W-:Y:S10]  /*3720*/  BRA.U !UP0, `(.L_x_26) ;  /* 0xffffffe508ec7547 */ /* 0x000ff4000b83ffff */
[----:B------:R-:W-:Y:S01]  /*3730*/  NOP ;  /* 0x0000000000007918 */ /* 0x000fe20000000000 */
[----:B------:R-:W2:Y:S01]  /*3740*/  LDCU UR9, c[0x0][0x370] ;  /* 0x00006e00ff0977ac */ /* 0x000ea20008000800 */
[----:B------:R-:W-:Y:S01]  /*3750*/  LOP3.LUT R71, R71, 0x1, RZ, 0x3c, !PT ;  /* 0x0000000147477812 */ /* 0x000fe200078e3cff */
[----:B------:R-:W2:Y:S01]  /*3760*/  LDCU UR8, c[0x0][0x374] ;  /* 0x00006e80ff0877ac */ /* 0x000ea20008000800 */
[----:B------:R-:W3:Y:S01]  /*3770*/  LDCU UR6, c[0x0][0x378] ;  /* 0x00006f00ff0677ac */ /* 0x000ee20008000800 */
[----:B------:R-:W4:Y:S01]  /*3780*/  LDCU.64 UR4, c[0x0][0x6c0] ;  /* 0x0000d800ff0477ac */ /* 0x000f220008000a00 */
[----:B------:R-:W-:Y:S01]  /*3790*/  ELECT P0, URZ, PT ;  /* 0x0000000000ff782f */ /* 0x000fe20003800000 */
[----:B------:R-:W-:Y:S02]  /*37a0*/  UIADD3 UR17, UPT, UPT, UR17, 0x1, URZ ;  /* 0x0000000111117890 */ /* 0x000fe4000fffe0ff */
[----:B--2---:R-:W-:-:S04]  /*37b0*/  UIMAD UR8, UR9, UR8, URZ ;  /* 0x00000008090872a4 */ /* 0x004fc8000f8e02ff */
[----:B---3--:R-:W-:-:S06]  /*37c0*/  UIMAD UR18, UR8, UR6, UR18 ;  /* 0x00000006081272a4 */ /* 0x008fcc000f8e0212 */
[----:B------:R-:W-:Y:S01]  /*37d0*/  @P0 IMAD.MOV.U32 R0, RZ, RZ, 0x1 ;  /* 0x00000001ff000424 */ /* 0x000fe200078e00ff */
[----:B----4-:R-:W-:Y:S01]  /*37e0*/  UIMAD.WIDE.U32 UR8, UR18, UR5, URZ ;  /* 0x00000005120872a5 */ /* 0x010fe2000f8e00ff */
[----:B------:R-:W2:Y:S02]  /*37f0*/  LDCU UR5, c[0x0][0x6d0] ;  /* 0x0000da00ff0577ac */ /* 0x000ea40008000800 */
[----:B------:R5:W-:Y:S01]  /*3800*/  @P0 SYNCS.ARRIVE.TRANS64.ART0 RZ, [UR7+0x28], R0 ;  /* 0x00002800ffff09a7 */ /* 0x000be20008500007 */
[----:B------:R-:W-:Y:S02]  /*3810*/  UIADD3 UR6, UPT, UPT, UR18, -UR9, URZ ;  /* 0x8000000912067290 */ /* 0x000fe4000fffe0ff */
[----:B------:R-:W-:Y:S02]  /*3820*/  UISETP.GE.AND UP0, UPT, UR18, 0x200, UPT ;  /* 0x000002001200788c */ /* 0x000fe4000bf06270 */
[----:B------:R-:W-:-:S04]  /*3830*/  USHF.R.U32.HI UR6, URZ, UR23, UR6 ;  /* 0x00000017ff067299 */ /* 0x000fc80008011606 */
[----:B------:R-:W-:-:S04]  /*3840*/  UIADD3 UR6, UPT, UPT, UR9, UR6, URZ ;  /* 0x0000000609067290 */ /* 0x000fc8000fffe0ff */
[----:B------:R-:W-:-:S04]  /*3850*/  USHF.R.U32.HI UR10, URZ, UR22, UR6 ;  /* 0x00000016ff0a7299 */ /* 0x000fc80008011606 */
[----:B------:R-:W-:-:S04]  /*3860*/  UIADD3 UR10, UPT, UPT, -UR10, URZ, URZ ;  /* 0x000000ff0a0a7290 */ /* 0x000fc8000fffe1ff */
[----:B------:R-:W-:-:S04]  /*3870*/  UIMAD UR10, UR4, UR10, UR18 ;  /* 0x0000000a040a72a4 */ /* 0x000fc8000f8e0212 */
[----:B--2---:R-:W-:Y:S01]  /*3880*/  UIMAD.WIDE.U32 UR8, UR10, UR5, URZ ;  /* 0x000000050a0872a5 */ /* 0x004fe2000f8e00ff */
[----:B------:R-:W2:Y:S03]  /*3890*/  LDCU.64 UR4, c[0x0][0x6d8] ;  /* 0x0000db00ff0477ac */ /* 0x000ea60008000a00 */
[----:B------:R-:W-:-:S04]  /*38a0*/  UIADD3 UR6, UPT, UPT, UR10, -UR9, URZ ;  /* 0x800000090a067290 */ /* 0x000fc8000fffe0ff */
[----:B------:R-:W-:-:S04]  /*38b0*/  USHF.R.U32.HI UR6, URZ, UR21, UR6 ;  /* 0x00000015ff067299 */ /* 0x000fc80008011606 */
[----:B------:R-:W-:-:S04]  /*38c0*/  UIADD3 UR6, UPT, UPT, UR9, UR6, URZ ;  /* 0x0000000609067290 */ /* 0x000fc8000fffe0ff */
[----:B------:R-:W-:-:S04]  /*38d0*/  USHF.R.U32.HI UR6, URZ, UR15, UR6 ;  /* 0x0000000fff067299 */ /* 0x000fc80008011606 */
[----:B--2---:R-:W-:Y:S01]  /*38e0*/  UIMAD.WIDE.U32 UR8, UR6, UR5, URZ ;  /* 0x00000005060872a5 */ /* 0x004fe2000f8e00ff */
[----:B------:R-:W2:Y:S03]  /*38f0*/  LDCU UR5, c[0x0][0x6cc] ;  /* 0x0000d980ff0577ac */ /* 0x000ea60008000800 */
[----:B------:R-:W-:Y:S02]  /*3900*/  UIADD3 UR8, UPT, UPT, UR6, -UR9, URZ ;  /* 0x8000000906087290 */ /* 0x000fe4000fffe0ff */
[----:B------:R-:W-:Y:S02]  /*3910*/  UIADD3 UR7, UPT, UPT, -UR6, URZ, URZ ;  /* 0x000000ff06077290 */ /* 0x000fe4000fffe1ff */
[----:B------:R-:W-:-:S04]  /*3920*/  USHF.R.U32.HI UR8, URZ, UR14, UR8 ;  /* 0x0000000eff087299 */ /* 0x000fc80008011608 */
[----:B------:R-:W-:-:S04]  /*3930*/  UIADD3 UR8, UPT, UPT, UR9, UR8, URZ ;  /* 0x0000000809087290 */ /* 0x000fc8000fffe0ff */
[----:B------:R-:W-:Y:S02]  /*3940*/  USHF.R.U32.HI UR8, URZ, UR13, UR8 ;  /* 0x0000000dff087299 */ /* 0x000fe40008011608 */
[----:B--2---:R-:W-:Y:S02]  /*3950*/  UIMAD UR10, UR5, UR7, UR10 ;  /* 0x00000007050a72a4 */ /* 0x004fe4000f8e020a */
[----:B------:R-:W-:-:S04]  /*3960*/  UIADD3 UR8, UPT, UPT, -UR8, URZ, URZ ;  /* 0x000000ff08087290 */ /* 0x000fc8000fffe1ff */
[----:B------:R-:W-:Y:S01]  /*3970*/  UIMAD UR4, UR4, UR8, UR6 ;  /* 0x00000008040472a4 */ /* 0x000fe2000f8e0206 */
[----:B-----5:R-:W-:Y:S11]  /*3980*/  BRA.U !UP0, `(.L_x_27) ;  /* 0xffffffe108d07547 */ /* 0x020ff6000b83ffff */
.L_x_22:
[----:B------:R-:W-:Y:S05]  /*3990*/  BRA.U !UP4, `(.L_x_28) ;  /* 0x000000010c187547 */ /* 0x000fea000b800000 */
[----:B------:R-:W-:Y:S01]  /*39a0*/  ELECT P0, URZ, PT ;  /* 0x0000000000ff782f */ /* 0x000fe20003800000 */
[----:B-1----:R-:W-:Y:S01]  /*39b0*/  HFMA2 R0, -RZ, RZ, 0, 5.9604644775390625e-08 ;  /* 0x00000001ff007431 */ /* 0x002fe200000001ff */
[----:B------:R-:W-:Y:S01]  /*39c0*/  UMOV UR4, 0x40 ;  /* 0x0000004000047882 */ /* 0x000fe20000000000 */
[----:B------:R-:W-:Y:S01]  /*39d0*/  UVIRTCOUNT.DEALLOC.SMPOOL 0x80 ;  /* 0x000000800000784c */ /* 0x000fe20000000000 */
[----:B------:R-:W-:-:S09]  /*39e0*/  ULEA UR4, UR12, UR4, 0x18 ;  /* 0x000000040c047291 */ /* 0x000fd2000f8ec0ff */
[----:B------:R5:W-:Y:S03]  /*39f0*/  @P0 STS.U8 [UR4], R0 ;  /* 0x00000000ff000988 */ /* 0x000be60008000004 */
.L_x_28:
[----:B------:R-:W-:Y:S06]  /*3a00*/  BAR.SYNC.DEFER_BLOCKING 0x1, 0x80 ;  /* 0x0042000000007b1d */ /* 0x000fec0000010000 */
[----:B------:R-:W-:Y:S05]  /*3a10*/  BRA.U !UP4, `(.L_x_29) ;  /* 0x000000010c9c7547 */ /* 0x000fea000b800000 */
[----:B------:R-:W-:Y:S01]  /*3a20*/  NOP ;  /* 0x0000000000007918 */ /* 0x000fe20000000000 */
[----:B------:R-:W-:Y:S01]  /*3a30*/  UMOV UR4, 0x50 ;  /* 0x0000005000047882 */ /* 0x000fe20000000000 */
[----:B-12---:R-:W-:Y:S01]  /*3a40*/  LOP3.LUT R4, R72, 0xffff, RZ, 0xc0, !PT ;  /* 0x0000ffff48047812 */ /* 0x006fe200078ec0ff */
[----:B------:R-:W-:Y:S01]  /*3a50*/  ULEA UR12, UR12, UR4, 0x18 ;  /* 0x000000040c0c7291 */ /* 0x000fe2000f8ec0ff */
[----:B------:R-:W-:Y:S02]  /*3a60*/  IMAD.MOV.U32 R3, RZ, RZ, 0xffff ;  /* 0x0000ffffff037424 */ /* 0x000fe400078e00ff */
[----:B------:R-:W-:Y:S01]  /*3a70*/  SHF.R.U32.HI R4, RZ, 0x5, R4 ;  /* 0x00000005ff047819 */ /* 0x000fe20000011604 */
[----:B------:R-:W-:-:S03]  /*3a80*/  IMAD.MOV.U32 R2, RZ, RZ, 0x1 ;  /* 0x00000001ff027424 */ /* 0x000fc600078e00ff */
[----:B------:R-:W-:Y:S01]  /*3a90*/  SHF.L.U32 R3, R3, R4, RZ ;  /* 0x0000000403037219 */ /* 0x000fe200000006ff */
[----:B------:R-:W-:Y:S01]  /*3aa0*/  VIADD R5, R4, 0x10 ;  /* 0x0000001004057836 */ /* 0x000fe20000000000 */
[----:B-----5:R-:W1:Y:S04]  /*3ab0*/  LDS R0, [UR12] ;  /* 0x0000000cff007984 */ /* 0x020e680008000800 */
[----:B------:R-:W-:-:S04]  /*3ac0*/  SHF.L.U32 R2, R2, R5, RZ ;  /* 0x0000000502027219 */ /* 0x000fc800000006ff */
[----:B------:R-:W-:-:S04]  /*3ad0*/  LOP3.LUT R5, R2, R3, RZ, 0xfc, !PT ;  /* 0x0000000302057212 */ /* 0x000fc800078efcff */
[C---:B------:R-:W-:Y:S02]  /*3ae0*/  LOP3.LUT R3, R5.reuse, 0xffff, RZ, 0xc0, !PT ;  /* 0x0000ffff05037812 */ /* 0x040fe400078ec0ff */
[----:B-1----:R-:W-:-:S04]  /*3af0*/  LOP3.LUT R2, R5, 0xffff, R0, 0x80, !PT ;  /* 0x0000ffff05027812 */ /* 0x002fc800078e8000 */
[----:B------:R-:W-:-:S13]  /*3b00*/  ISETP.NE.AND P0, PT, R2, R3, PT ;  /* 0x000000030200720c */ /* 0x000fda0003f05270 */
[----:B------:R-:W-:Y:S05]  /*3b10*/  @P0 BRA `(.L_x_30) ;  /* 0x0000000000500947 */ /* 0x000fea0003800000 */
[----:B------:R-:W-:Y:S02]  /*3b20*/  SHF.R.U32.HI R0, RZ, 0x10, R0 ;  /* 0x00000010ff007819 */ /* 0x000fe40000011600 */
[----:B------:R-:W-:-:S04]  /*3b30*/  SHF.R.U32.HI R3, RZ, 0x10, R5 ;  /* 0x00000010ff037819 */ /* 0x000fc80000011605 */
[----:B------:R-:W-:-:S04]  /*3b40*/  LOP3.LUT R0, R0, R3, RZ, 0xc0, !PT ;  /* 0x0000000300007212 */ /* 0x000fc800078ec0ff */
[----:B------:R-:W-:-:S13]  /*3b50*/  ISETP.NE.AND P0, PT, R0, R3, PT ;  /* 0x000000030000720c */ /* 0x000fda0003f05270 */
[----:B------:R-:W-:Y:S05]  /*3b60*/  @P0 BRA `(.L_x_31) ;  /* 0x0000000000300947 */ /* 0x000fea0003800000 */
[----:B------:R-:W-:Y:S01]  /*3b70*/  R2UR UR6, R5 ;  /* 0x00000000050672ca */ /* 0x000fe200000e0000 */
[----:B------:R-:W1:Y:S01]  /*3b80*/  S2R R2, SR_LANEID ;  /* 0x0000000000027919 */ /* 0x000e620000000000 */
[----:B------:R-:W-:Y:S02]  /*3b90*/  VOTEU.ANY UR5, UPT, PT ;  /* 0x0000000000057886 */ /* 0x000fe400038e0100 */
[----:B------:R-:W-:-:S09]  /*3ba0*/  UFLO.U32 UR5, UR5 ;  /* 0x00000005000572bd */ /* 0x000fd200080e0000 */
[----:B------:R-:W-:-:S06]  /*3bb0*/  ULOP3.LUT UR6, URZ, UR6, URZ, 0x33, !UPT ;  /* 0x00000006ff067292 */ /* 0x000fcc000f8e33ff */
[----:B------:R-:W-:-:S04]  /*3bc0*/  IMAD.U32 R0, RZ, RZ, UR6 ;  /* 0x00000006ff007e24 */ /* 0x000fc8000f8e00ff */
[----:B------:R-:W2:Y:S02]  /*3bd0*/  REDUX UR4, R0 ;  /* 0x00000000000473c4 */ /* 0x000ea40000000000 */
[----:B------:R5:W-:Y:S01]  /*3be0*/  UTCATOMSWS.AND URZ, UR6 ;  /* 0x0000000600ff79e3 */ /* 0x000be20008000000 */
[----:B-1----:R-:W-:Y:S01]  /*3bf0*/  ISETP.EQ.U32.AND P0, PT, R2, UR5, PT ;  /* 0x0000000502007c0c */ /* 0x002fe2000bf02070 */
[----:B--2---:R-:W-:-:S12]  /*3c00*/  IMAD.U32 R2, RZ, RZ, UR4 ;  /* 0x00000004ff027e24 */ /* 0x004fd8000f8e00ff */
[----:B------:R5:W-:Y:S01]  /*3c10*/  @P0 ATOMS.AND RZ, [UR12], R2 ;  /* 0x00000002ffff098c */ /* 0x000be2000a80000c */
[----:B------:R-:W-:Y:S05]  /*3c20*/  BRA `(.L_x_32) ;  /* 0x0000000000147947 */ /* 0x000fea0003800000 */
.L_x_31:
[----:B------:R-:W-:Y:S02]  /*3c30*/  MOV R2, 0x3c50 ;  /* 0x00003c5000027802 */ /* 0x000fe40000000f00 */
[----:B---34-:R-:W-:Y:S05]  /*3c40*/  CALL.REL.NOINC `($__internal_0_$__cuda_sm10x_tcgen05_guardrail_trap_col_being_dealloced_not_returned_by_alloc) ;  /* 0x0000000000d07944 */ /* 0x018fea0003c00000 */
[----:B------:R-:W-:Y:S05]  /*3c50*/  BRA `(.L_x_32) ;  /* 0x0000000000087947 */ /* 0x000fea0003800000 */
.L_x_30:
[----:B------:R-:W-:Y:S02]  /*3c60*/  MOV R2, 0x3c80 ;  /* 0x00003c8000027802 */ /* 0x000fe40000000f00 */
[----:B---34-:R-:W-:Y:S05]  /*3c70*/  CALL.REL.NOINC `($__internal_2_$__cuda_sm10x_tcgen05_guardrail_trap_unallocated_columns_being_dealloced) ;  /* 0x0000000000dc7944 */ /* 0x018fea0003c00000 */
.L_x_32:
[----:B------:R-:W-:Y:S01]  /*3c80*/  NOP ;  /* 0x0000000000007918 */ /* 0x000fe20000000000 */
.L_x_29:
[----:B------:R-:W-:-:S04]  /*3c90*/  DEPBAR.LE SB0, 0x0 ;  /* 0x000080000000791a */ /* 0x000fc80000000000 */
[----:B------:R-:W-:-:S04]  /*3ca0*/  DEPBAR.LE SB0, 0x0 ;  /* 0x000080000000791a */ /* 0x000fc80000000000 */
[----:B-----5:R-:W-:Y:S05]  /*3cb0*/  EXIT ;  /* 0x000000000000794d */ /* 0x020fea0003800000 */
.L_x_5:
[----:B------:R-:W-:Y:S02]  /*3cc0*/  MOV R6, UR17 ;  /* 0x0000001100067c02 */ /* 0x000fe40008000f00 */
[----:B------:R-:W-:Y:S02]  /*3cd0*/  MOV R7, UR17 ;  /* 0x0000001100077c02 */ /* 0x000fe40008000f00 */
[----:B------:R-:W-:-:S07]  /*3ce0*/  MOV R0, UR25 ;  /* 0x0000001900007c02 */ /* 0x000fce0008000f00 */
.L_x_33:
[----:B-1----:R1:W2:Y:S02]  /*3cf0*/  SYNCS.PHASECHK.TRANS64.TRYWAIT P0, [R0+URZ+0x10], R7 ;  /* 0x00001007000075a7 */ /* 0x0022a400080011ff */
[----:B--2---:R-:W-:Y:S05]  /*3d00*/  @!P0 NANOSLEEP.SYNCS 0x989680 ;  /* 0x009896800000895d */ /* 0x004fea0003900000 */
[----:B------:R-:W2:Y:S02]  /*3d10*/  @!P0 SYNCS.PHASECHK.TRANS64 P0, [R0+URZ+0x10], R7 ;  /* 0x00001007000085a7 */ /* 0x000ea400080010ff */
[----:B--2---:R-:W-:Y:S05]  /*3d20*/  @!P0 BRA `(.L_x_33) ;  /* 0xfffffffc00f08947 */ /* 0x004fea000383ffff */
[----:B------:R-:W-:Y:S05]  /*3d30*/  BRA `(.L_x_4) ;  /* 0xffffffc800f47947 */ /* 0x000fea000383ffff */
.L_x_8:
[----:B------:R-:W-:Y:S02]  /*3d40*/  MOV R2, UR6 ;  /* 0x0000000600027c02 */ /* 0x000fe40008000f00 */
[----:B------:R-:W-:Y:S02]  /*3d50*/  MOV R3, UR6 ;  /* 0x0000000600037c02 */ /* 0x000fe40008000f00 */
[----:B------:R-:W-:-:S07]  /*3d60*/  MOV R0, UR4 ;  /* 0x0000000400007c02 */ /* 0x000fce0008000f00 */
.L_x_34:
[----:B-1----:R1:W2:Y:S02]  /*3d70*/  SYNCS.PHASECHK.TRANS64.TRYWAIT P0, [R0+URZ+0x10], R3 ;  /* 0x00001003000075a7 */ /* 0x0022a400080011ff */
[----:B--2---:R-:W-:Y:S05]  /*3d80*/  @!P0 NANOSLEEP.SYNCS 0x989680 ;  /* 0x009896800000895d */ /* 0x004fea0003900000 */
[----:B------:R-:W2:Y:S02]  /*3d90*/  @!P0 SYNCS.PHASECHK.TRANS64 P0, [R0+URZ+0x10], R3 ;  /* 0x00001003000085a7 */ /* 0x000ea400080010ff */
[----:B--2---:R-:W-:Y:S05]  /*3da0*/  @!P0 BRA `(.L_x_34) ;  /* 0xfffffffc00f08947 */ /* 0x004fea000383ffff */
[----:B------:R-:W-:Y:S05]  /*3db0*/  BRA `(.L_x_35) ;  /* 0xffffffcc00d07947 */ /* 0x000fea000383ffff */
.L_x_11:
[----:B------:R-:W-:Y:S02]  /*3dc0*/  MOV R0, UR12 ;  /* 0x0000000c00007c02 */ /* 0x000fe40008000f00 */
[-C--:B------:R-:W-:Y:S02]  /*3dd0*/  MOV R6, R2.reuse ;  /* 0x0000000200067202 */ /* 0x080fe40000000f00 */
[----:B------:R-:W-:-:S07]  /*3de0*/  MOV R7, R2 ;  /* 0x0000000200077202 */ /* 0x000fce0000000f00 */
.L_x_36:
[----:B-1----:R1:W2:Y:S02]  /*3df0*/  SYNCS.PHASECHK.TRANS64.TRYWAIT P0, [R0+URZ+0x28], R7 ;  /* 0x00002807000075a7 */ /* 0x0022a400080011ff */
[----:B--2---:R-:W-:Y:S05]  /*3e00*/  @!P0 NANOSLEEP.SYNCS 0x989680 ;  /* 0x009896800000895d */ /* 0x004fea0003900000 */
[----:B------:R-:W2:Y:S02]  /*3e10*/  @!P0 SYNCS.PHASECHK.TRANS64 P0, [R0+URZ+0x28], R7 ;  /* 0x00002807000085a7 */ /* 0x000ea400080010ff */
[----:B--2---:R-:W-:Y:S05]  /*3e20*/  @!P0 BRA `(.L_x_36) ;  /* 0xfffffffc00f08947 */ /* 0x004fea000383ffff */
[----:B------:R-:W-:Y:S05]  /*3e30*/  BRA `(.L_x_37) ;  /* 0xffffffd400047947 */ /* 0x000fea000383ffff */
.L_x_13:
[----:B------:R-:W-:Y:S02]  /*3e40*/  MOV R6, UR26 ;  /* 0x0000001a00067c02 */ /* 0x000fe40008000f00 */
[----:B------:R-:W-:Y:S02]  /*3e50*/  MOV R7, UR26 ;  /* 0x0000001a00077c02 */ /* 0x000fe40008000f00 */
[----:B------:R-:W-:Y:S07]  /*3e60*/  MOV R0, UR17 ;  /* 0x0000001100007c02 */ /* 0x000fee0008000f00 */
.L_x_38:
[----:B-1----:R1:W2:Y:S02]  /*3e70*/  SYNCS.PHASECHK.TRANS64.TRYWAIT P1, [R0+URZ], R7 ;  /* 0x00000007000075a7 */ /* 0x0022a400080211ff */
[----:B--2---:R-:W-:Y:S05]  /*3e80*/  @!P1 NANOSLEEP.SYNCS 0x989680 ;  /* 0x009896800000995d */ /* 0x004fea0003900000 */
[----:B------:R-:W2:Y:S02]  /*3e90*/  @!P1 SYNCS.PHASECHK.TRANS64 P1, [R0+URZ], R7 ;  /* 0x00000007000095a7 */ /* 0x000ea400080210ff */
[----:B--2---:R-:W-:Y:S05]  /*3ea0*/  @!P1 BRA `(.L_x_38) ;  /* 0xfffffffc00f09947 */ /* 0x004fea000383ffff */
[----:B------:R-:W-:Y:S05]  /*3eb0*/  BRA `(.L_x_12) ;  /* 0xffffffd400807947 */ /* 0x000fea000383ffff */
.L_x_16:
[----:B------:R-:W-:-:S07]  /*3ec0*/  MOV R3, R2 ;  /* 0x0000000200037202 */ /* 0x000fce0000000f00 */
.L_x_39:
[----:B-1----:R1:W2:Y:S02]  /*3ed0*/  SYNCS.PHASECHK.TRANS64.TRYWAIT P0, [R5+URZ+0x28], R3 ;  /* 0x00002803050075a7 */ /* 0x0022a400080011ff */
[----:B--2---:R-:W-:Y:S05]  /*3ee0*/  @!P0 NANOSLEEP.SYNCS 0x989680 ;  /* 0x009896800000895d */ /* 0x004fea0003900000 */
[----:B------:R-:W2:Y:S02]  /*3ef0*/  @!P0 SYNCS.PHASECHK.TRANS64 P0, [R5+URZ+0x28], R3 ;  /* 0x00002803050085a7 */ /* 0x000ea400080010ff */
[----:B--2---:R-:W-:Y:S05]  /*3f00*/  @!P0 BRA `(.L_x_39) ;  /* 0xfffffffc00f08947 */ /* 0x004fea000383ffff */
[----:B------:R-:W-:Y:S05]  /*3f10*/  BRA `(.L_x_9) ;  /* 0xffffffd800087947 */ /* 0x000fea000383ffff */
.L_x_23:
[----:B------:R-:W-:Y:S02]  /*3f20*/  MOV R0, UR11 ;  /* 0x0000000b00007c02 */ /* 0x000fe40008000f00 */
[----:B------:R-:W-:-:S07]  /*3f30*/  MOV R3, R2 ;  /* 0x0000000200037202 */ /* 0x000fce0000000f00 */
.L_x_40:
[----:B-1----:R1:W3:Y:S02]  /*3f40*/  SYNCS.PHASECHK.TRANS64.TRYWAIT P0, [R0+URZ+0x20], R3 ;  /* 0x00002003000075a7 */ /* 0x0022e400080011ff */
[----:B---3--:R-:W-:Y:S05]  /*3f50*/  @!P0 NANOSLEEP.SYNCS 0x989680 ;  /* 0x009896800000895d */ /* 0x008fea0003900000 */
[----:B------:R-:W3:Y:S02]  /*3f60*/  @!P0 SYNCS.PHASECHK.TRANS64 P0, [R0+URZ+0x20], R3 ;  /* 0x00002003000085a7 */ /* 0x000ee400080010ff */
[----:B---3--:R-:W-:Y:S05]  /*3f70*/  @!P0 BRA `(.L_x_40) ;  /* 0xfffffffc00f08947 */ /* 0x008fea000383ffff */
[----:B------:R-:W-:Y:S05]  /*3f80*/  BRA `(.L_x_41) ;  /* 0xffffffdc00687947 */ /* 0x000fea000383ffff */
        .weak           $__internal_0_$__cuda_sm10x_tcgen05_guardrail_trap_col_being_dealloced_not_returned_by_alloc
        .type           $__internal_0_$__cuda_sm10x_tcgen05_guardrail_trap_col_being_dealloced_not_returned_by_alloc,@function
        .size           $__internal_0_$__cuda_sm10x_tcgen05_guardrail_trap_col_being_dealloced_not_returned_by_alloc,($__internal_1_$__cuda_sm10x_tcgen05_guardrail_trap_phase_invalid_during_alloc - $__internal_0_$__cuda_sm10x_tcgen05_guardrail_trap_col_being_dealloced_not_returned_by_alloc)
$__internal_0_$__cuda_sm10x_tcgen05_guardrail_trap_col_being_dealloced_not_returned_by_alloc:
[----:B------:R-:W-:Y:S05]  /*3f90*/  BPT.TRAP 0x1 ;  /* 0x000000040000795c */ /* 0x000fea0000300000 */
[----:B------:R-:W-:-:S04]  /*3fa0*/  HFMA2 R3, -RZ, RZ, 0, 0 ;  /* 0x00000000ff037431 */ /* 0x000fc800000001ff */
[----:B------:R-:W-:Y:S05]  /*3fb0*/  RET.REL.NODEC R2 `(kernel_cutlass_kernel_cudnngemm_swigludense_blockscaled_gemm_persistent_swiglu_interleaved_quantSm100BlockScaledPersistentDenseGemmKernel_object_at__TiledMMA_ThrLayoutVMNK11110000_Permuta_0) ;  /* 0xffffffc002107950 */ /* 0x000fea0003c3ffff */
        .weak           $__internal_1_$__cuda_sm10x_tcgen05_guardrail_trap_phase_invalid_during_alloc
        .type           $__internal_1_$__cuda_sm10x_tcgen05_guardrail_trap_phase_invalid_during_alloc,@function
        .size           $__internal_1_$__cuda_sm10x_tcgen05_guardrail_trap_phase_invalid_during_alloc,($__internal_2_$__cuda_sm10x_tcgen05_guardrail_trap_unallocated_columns_being_dealloced - $__internal_1_$__cuda_sm10x_tcgen05_guardrail_trap_phase_invalid_during_alloc)
$__internal_1_$__cuda_sm10x_tcgen05_guardrail_trap_phase_invalid_during_alloc:
[----:B------:R-:W-:Y:S05]  /*3fc0*/  BPT.TRAP 0x1 ;  /* 0x000000040000795c */ /* 0x000fea0000300000 */
[----:B------:R-:W-:-:S04]  /*3fd0*/  MOV R3, 0x0 ;  /* 0x0000000000037802 */ /* 0x000fc80000000f00 */
[----:B------:R-:W-:Y:S05]  /*3fe0*/  RET.REL.NODEC R2 `(kernel_cutlass_kernel_cudnngemm_swigludense_blockscaled_gemm_persistent_swiglu_interleaved_quantSm100BlockScaledPersistentDenseGemmKernel_object_at__TiledMMA_ThrLayoutVMNK11110000_Permuta_0) ;  /* 0xffffffc002047950 */ /* 0x000fea0003c3ffff */
        .weak           $__internal_2_$__cuda_sm10x_tcgen05_guardrail_trap_unallocated_columns_being_dealloced
        .type           $__internal_2_$__cuda_sm10x_tcgen05_guardrail_trap_unallocated_columns_being_dealloced,@function
        .size           $__internal_2_$__cuda_sm10x_tcgen05_guardrail_trap_unallocated_columns_being_dealloced,(.L_x_45 - $__internal_2_$__cuda_sm10x_tcgen05_guardrail_trap_unallocated_columns_being_dealloced)
$__internal_2_$__cuda_sm10x_tcgen05_guardrail_trap_unallocated_columns_being_dealloced:
[----:B------:R-:W-:Y:S05]  /*3ff0*/  BPT.TRAP 0x1 ;  /* 0x000000040000795c */ /* 0x000fea0000300000 */
[----:B------:R-:W-:-:S04]  /*4000*/  HFMA2 R3, -RZ, RZ, 0, 0 ;  /* 0x00000000ff037431 */ /* 0x000fc800000001ff */
[----:B------:R-:W-:Y:S05]  /*4010*/  RET.REL.NODEC R2 `(kernel_cutlass_kernel_cudnngemm_swigludense_blockscaled_gemm_persistent_swiglu_interleaved_quantSm100BlockScaledPersistentDenseGemmKernel_object_at__TiledMMA_ThrLayoutVMNK11110000_Permuta_0) ;  /* 0xffffffbc02f87950 */ /* 0x000fea0003c3ffff */
.L_x_42:
[----:B------:R-:W-:-:S00]  /*4020*/  BRA `(.L_x_42) ;  /* 0xfffffffc00fc7947 */ /* 0x000fc0000383ffff */
[----:B------:R-:W-:-:S00]  /*4030*/  NOP ;  /* 0x0000000000007918 */ /* 0x000fc00000000000 */
        /* <DEDUP_REMOVED lines=12> */
.L_x_45:


//--------------------- .nv.shared.kernel_cutlass_kernel_cudnngemm_swigludense_blockscaled_gemm_persistent_swiglu_interleaved_quantSm100BlockScaledPersistentDenseGemmKernel_object_at__TiledMMA_ThrLayoutVMNK11110000_Permuta_0 --------------------------
	.section	.nv.shared.kernel_cutlass_kernel_cudnngemm_swigludense_blockscaled_gemm_persistent_swiglu_interleaved_quantSm100BlockScaledPersistentDenseGemmKernel_object_at__TiledMMA_ThrLayoutVMNK11110000_Permuta_0,"aw",@nobits
	.sectionflags	@""
	.align	1024
	.zero		1024


//--------------------- .nv.shared.reserved.0     --------------------------
	.section	.nv.shared.reserved.0,"aw",@nobits
	.align	8
	.weak		__nv_reservedSMEM_offset_0_alias
	.size		__nv_reservedSMEM_offset_0_alias, 0, 64
	.other		__nv_reservedSMEM_offset_0_alias,@"STO_CUDA_RESERVED_SHARED STV_DEFAULT"
__nv_reservedSMEM_offset_0_alias:
	.zero		0
.nv.shared.reserved.0:
	.zero		64
	.weak		__nv_reservedSMEM_allocation_phase
	.type		__nv_reservedSMEM_allocation_phase,@object
	.size		__nv_reservedSMEM_allocation_phase,(.L_0 - __nv_reservedSMEM_allocation_phase)
__nv_reservedSMEM_allocation_phase:
	.zero		1
.L_0:
	.zero		7
	.weak		__nv_reservedSMEM_devtool_atexit_pc
	.type		__nv_reservedSMEM_devtool_atexit_pc,@object
	.size		__nv_reservedSMEM_devtool_atexit_pc,(__nv_reservedSMEM_allocation_mask - __nv_reservedSMEM_devtool_atexit_pc)
__nv_reservedSMEM_devtool_atexit_pc:
	.zero		8
	.weak		__nv_reservedSMEM_allocation_mask
	.type		__nv_reservedSMEM_allocation_mask,@object
	.size		__nv_reservedSMEM_allocation_mask,(.L_2 - __nv_reservedSMEM_allocation_mask)
__nv_reservedSMEM_allocation_mask:
	.zero		4
.L_2:


//--------------------- .nv.constant0.kernel_cutlass_kernel_cudnngemm_swigludense_blockscaled_gemm_persistent_swiglu_interleaved_quantSm100BlockScaledPersistentDenseGemmKernel_object_at__TiledMMA_ThrLayoutVMNK11110000_Permuta_0 --------------------------
	.section	.nv.constant0.kernel_cutlass_kernel_cudnngemm_swigludense_blockscaled_gemm_persistent_swiglu_interleaved_quantSm100BlockScaledPersistentDenseGemmKernel_object_at__TiledMMA_ThrLayoutVMNK11110000_Permuta_0,"a",@progbits
	.sectionflags	@""
	.align	4
.nv.constant0.kernel_cutlass_kernel_cudnngemm_swigludense_blockscaled_gemm_persistent_swiglu_interleaved_quantSm100BlockScaledPersistentDenseGemmKernel_object_at__TiledMMA_ThrLayoutVMNK11110000_Permuta_0:
	.zero		1768


//--------------------- SYMBOLS --------------------------

	.type		.nv.reservedSmem.offset0,@object
	.size		.nv.reservedSmem.offset0,0x4
	.type		.nv.reservedSmem.cap,@object
	.size		.nv.reservedSmem.cap,0x4
